//
// Generated by NVIDIA NVVM Compiler
//
// Compiler Build ID: CL-36424714
// Cuda compilation tools, release 13.0, V13.0.88
// Based on NVVM 20.0.0
//

.version 9.0
.target sm_100
.address_size 64

	// .globl	reduce_absorption_gpu
.func  (.param .b64 func_retval0) __internal_accurate_pow
(
	.param .b64 __internal_accurate_pow_param_0,
	.param .b64 __internal_accurate_pow_param_1
)
;

.visible .entry reduce_absorption_gpu(
	.param .u64 reduce_absorption_gpu_param_0,
	.param .u64 reduce_absorption_gpu_param_1,
	.param .u64 reduce_absorption_gpu_param_2,
	.param .u64 reduce_absorption_gpu_param_3,
	.param .u64 reduce_absorption_gpu_param_4,
	.param .u64 reduce_absorption_gpu_param_5,
	.param .u64 reduce_absorption_gpu_param_6,
	.param .u64 reduce_absorption_gpu_param_7,
	.param .u64 .ptr .align 1 reduce_absorption_gpu_param_8,
	.param .u64 .ptr .align 1 reduce_absorption_gpu_param_9,
	.param .u64 .ptr .align 1 reduce_absorption_gpu_param_10,
	.param .u64 .ptr .align 1 reduce_absorption_gpu_param_11,
	.param .u64 .ptr .align 1 reduce_absorption_gpu_param_12,
	.param .u64 .ptr .align 1 reduce_absorption_gpu_param_13,
	.param .u64 .ptr .align 1 reduce_absorption_gpu_param_14,
	.param .u64 .ptr .align 1 reduce_absorption_gpu_param_15,
	.param .u64 .ptr .align 1 reduce_absorption_gpu_param_16,
	.param .u64 .ptr .align 1 reduce_absorption_gpu_param_17,
	.param .u64 .ptr .align 1 reduce_absorption_gpu_param_18,
	.param .u64 .ptr .align 1 reduce_absorption_gpu_param_19,
	.param .u64 .ptr .align 1 reduce_absorption_gpu_param_20,
	.param .u64 .ptr .align 1 reduce_absorption_gpu_param_21
)
{
	.reg .pred 	%p<77>;
	.reg .b16 	%rs<73>;
	.reg .b32 	%r<42>;
	.reg .b32 	%f<55>;
	.reg .b64 	%rd<174>;
	.reg .b64 	%fd<211>;

	ld.param.u64 	%rd47, [reduce_absorption_gpu_param_2];
	ld.param.u64 	%rd64, [reduce_absorption_gpu_param_3];
	ld.param.u64 	%rd48, [reduce_absorption_gpu_param_4];
	ld.param.u64 	%rd49, [reduce_absorption_gpu_param_5];
	ld.param.u64 	%rd50, [reduce_absorption_gpu_param_6];
	ld.param.u64 	%rd65, [reduce_absorption_gpu_param_12];
	ld.param.u64 	%rd56, [reduce_absorption_gpu_param_13];
	ld.param.u64 	%rd66, [reduce_absorption_gpu_param_14];
	ld.param.u64 	%rd62, [reduce_absorption_gpu_param_20];
	cvta.to.global.u64 	%rd1, %rd65;
	cvta.to.global.u64 	%rd2, %rd66;
	mov.u32 	%r3, %tid.x;
	mov.u32 	%r4, %ntid.x;
	mov.u32 	%r5, %ctaid.x;
	mad.lo.s32 	%r6, %r4, %r5, %r3;
	cvt.u64.u32 	%rd3, %r6;
	setp.le.u64 	%p2, %rd64, %rd3;
	@%p2 bra 	$L__BB0_58;
	and.b64  	%rd67, %rd47, -4294967296;
	setp.ne.s64 	%p3, %rd67, 0;
	@%p3 bra 	$L__BB0_3;
	cvt.u32.u64 	%r7, %rd47;
	cvt.u32.u64 	%r8, %rd3;
	div.u32 	%r9, %r8, %r7;
	mul.lo.s32 	%r10, %r9, %r7;
	sub.s32 	%r11, %r8, %r10;
	cvt.u64.u32 	%rd165, %r9;
	cvt.u64.u32 	%rd166, %r11;
	bra.uni 	$L__BB0_4;
$L__BB0_3:
	div.u64 	%rd165, %rd3, %rd47;
	mul.lo.s64 	%rd68, %rd165, %rd47;
	sub.s64 	%rd166, %rd3, %rd68;
$L__BB0_4:
	mul.lo.s64 	%rd167, %rd165, %rd49;
	add.s64 	%rd69, %rd167, %rd49;
	add.s64 	%rd70, %rd48, -1;
	setp.eq.s64 	%p4, %rd165, %rd70;
	selp.b64 	%rd71, %rd50, 0, %p4;
	add.s64 	%rd11, %rd69, %rd71;
	cvta.to.global.u64 	%rd72, %rd62;
	add.s64 	%rd73, %rd72, %rd166;
	ld.global.u8 	%rs1, [%rd73];
	cvta.to.global.u64 	%rd74, %rd56;
	shl.b64 	%rd75, %rd166, 2;
	add.s64 	%rd76, %rd74, %rd75;
	ld.global.f32 	%f1, [%rd76];
	setp.ge.u64 	%p5, %rd167, %rd11;
	@%p5 bra 	$L__BB0_58;
	ld.param.u64 	%rd158, [reduce_absorption_gpu_param_11];
	ld.param.u64 	%rd157, [reduce_absorption_gpu_param_10];
	ld.param.u64 	%rd156, [reduce_absorption_gpu_param_9];
	ld.param.u64 	%rd155, [reduce_absorption_gpu_param_8];
	ld.param.u64 	%rd148, [reduce_absorption_gpu_param_1];
	cvt.f64.f32 	%fd27, %f1;
	{
	.reg .b32 %temp; 
	mov.b64 	{%temp, %r1}, %fd27;
	}
	abs.f64 	%fd1, %fd27;
	and.b64  	%rd12, %rd148, 7;
	and.b64  	%rd13, %rd148, -8;
	cvta.to.global.u64 	%rd77, %rd155;
	shl.b64 	%rd78, %rd166, 3;
	add.s64 	%rd14, %rd77, %rd78;
	cvta.to.global.u64 	%rd79, %rd156;
	add.s64 	%rd15, %rd79, %rd78;
	cvta.to.global.u64 	%rd80, %rd157;
	add.s64 	%rd16, %rd80, %rd78;
	cvta.to.global.u64 	%rd81, %rd158;
	add.s64 	%rd17, %rd81, %rd78;
	shl.b64 	%rd82, %rd47, 3;
	add.s64 	%rd18, %rd14, %rd82;
	add.s64 	%rd19, %rd15, %rd82;
	add.s64 	%rd20, %rd16, %rd82;
	add.s64 	%rd21, %rd17, %rd82;
	add.s64 	%rd22, %rd18, %rd82;
	add.s64 	%rd23, %rd19, %rd82;
	add.s64 	%rd24, %rd20, %rd82;
	add.s64 	%rd25, %rd21, %rd82;
	shl.b64 	%rd26, %rd47, 2;
$L__BB0_6:
	ld.param.u64 	%rd164, [reduce_absorption_gpu_param_21];
	ld.param.u64 	%rd160, [reduce_absorption_gpu_param_16];
	ld.param.u64 	%rd154, [reduce_absorption_gpu_param_7];
	ld.param.u64 	%rd149, [reduce_absorption_gpu_param_1];
	setp.eq.s64 	%p6, %rd149, 0;
	cvt.u64.u16 	%rd83, %rs1;
	and.b64  	%rd84, %rd83, 255;
	mad.lo.s64 	%rd85, %rd167, %rd154, %rd84;
	cvta.to.global.u64 	%rd86, %rd160;
	shl.b64 	%rd87, %rd85, 2;
	add.s64 	%rd88, %rd86, %rd87;
	ld.global.f32 	%f4, [%rd88];
	ld.global.f32 	%f5, [%rd88+4];
	cvta.to.global.u64 	%rd89, %rd164;
	shl.b64 	%rd90, %rd166, 2;
	add.s64 	%rd91, %rd89, %rd90;
	ld.global.f32 	%f6, [%rd91];
	sub.f32 	%f7, %f5, %f4;
	fma.rn.f32 	%f2, %f6, %f7, %f4;
	mov.f64 	%fd208, 0d0000000000000000;
	@%p6 bra 	$L__BB0_18;
	ld.param.u64 	%rd150, [reduce_absorption_gpu_param_1];
	setp.lt.u64 	%p7, %rd150, 8;
	mul.lo.s64 	%rd28, %rd167, %rd150;
	mov.b64 	%rd172, 0;
	mov.f64 	%fd208, 0d0000000000000000;
	@%p7 bra 	$L__BB0_10;
	ld.param.u64 	%rd151, [reduce_absorption_gpu_param_1];
	mul.lo.s64 	%rd94, %rd151, %rd167;
	shl.b64 	%rd95, %rd94, 2;
	add.s64 	%rd96, %rd2, %rd95;
	add.s64 	%rd168, %rd96, 16;
	mov.b64 	%rd170, 0;
	mov.f64 	%fd208, 0d0000000000000000;
	mov.u64 	%rd169, %rd13;
$L__BB0_9:
	.pragma "nounroll";
	mad.lo.s64 	%rd97, %rd170, %rd47, %rd166;
	ld.global.f32 	%f8, [%rd168+-16];
	cvt.f64.f32 	%fd32, %f8;
	shl.b64 	%rd98, %rd97, 2;
	add.s64 	%rd99, %rd1, %rd98;
	ld.global.f32 	%f9, [%rd99];
	cvt.f64.f32 	%fd33, %f9;
	fma.rn.f64 	%fd34, %fd32, %fd33, %fd208;
	ld.global.f32 	%f10, [%rd168+-12];
	cvt.f64.f32 	%fd35, %f10;
	add.s64 	%rd100, %rd99, %rd26;
	ld.global.f32 	%f11, [%rd100];
	cvt.f64.f32 	%fd36, %f11;
	fma.rn.f64 	%fd37, %fd35, %fd36, %fd34;
	ld.global.f32 	%f12, [%rd168+-8];
	cvt.f64.f32 	%fd38, %f12;
	add.s64 	%rd101, %rd100, %rd26;
	ld.global.f32 	%f13, [%rd101];
	cvt.f64.f32 	%fd39, %f13;
	fma.rn.f64 	%fd40, %fd38, %fd39, %fd37;
	ld.global.f32 	%f14, [%rd168+-4];
	cvt.f64.f32 	%fd41, %f14;
	add.s64 	%rd102, %rd101, %rd26;
	ld.global.f32 	%f15, [%rd102];
	cvt.f64.f32 	%fd42, %f15;
	fma.rn.f64 	%fd43, %fd41, %fd42, %fd40;
	ld.global.f32 	%f16, [%rd168];
	cvt.f64.f32 	%fd44, %f16;
	add.s64 	%rd103, %rd102, %rd26;
	ld.global.f32 	%f17, [%rd103];
	cvt.f64.f32 	%fd45, %f17;
	fma.rn.f64 	%fd46, %fd44, %fd45, %fd43;
	ld.global.f32 	%f18, [%rd168+4];
	cvt.f64.f32 	%fd47, %f18;
	add.s64 	%rd104, %rd103, %rd26;
	ld.global.f32 	%f19, [%rd104];
	cvt.f64.f32 	%fd48, %f19;
	fma.rn.f64 	%fd49, %fd47, %fd48, %fd46;
	ld.global.f32 	%f20, [%rd168+8];
	cvt.f64.f32 	%fd50, %f20;
	add.s64 	%rd105, %rd104, %rd26;
	ld.global.f32 	%f21, [%rd105];
	cvt.f64.f32 	%fd51, %f21;
	fma.rn.f64 	%fd52, %fd50, %fd51, %fd49;
	ld.global.f32 	%f22, [%rd168+12];
	cvt.f64.f32 	%fd53, %f22;
	add.s64 	%rd106, %rd105, %rd26;
	ld.global.f32 	%f23, [%rd106];
	cvt.f64.f32 	%fd54, %f23;
	fma.rn.f64 	%fd208, %fd53, %fd54, %fd52;
	add.s64 	%rd170, %rd170, 8;
	add.s64 	%rd169, %rd169, -8;
	add.s64 	%rd168, %rd168, 32;
	setp.ne.s64 	%p8, %rd169, 0;
	mov.u64 	%rd172, %rd13;
	@%p8 bra 	$L__BB0_9;
$L__BB0_10:
	setp.eq.s64 	%p9, %rd12, 0;
	@%p9 bra 	$L__BB0_18;
	add.s64 	%rd107, %rd12, -1;
	setp.lt.u64 	%p10, %rd107, 3;
	@%p10 bra 	$L__BB0_13;
	add.s64 	%rd108, %rd172, %rd28;
	mad.lo.s64 	%rd109, %rd172, %rd47, %rd166;
	shl.b64 	%rd110, %rd108, 2;
	add.s64 	%rd111, %rd2, %rd110;
	ld.global.f32 	%f24, [%rd111];
	cvt.f64.f32 	%fd56, %f24;
	shl.b64 	%rd112, %rd109, 2;
	add.s64 	%rd113, %rd1, %rd112;
	ld.global.f32 	%f25, [%rd113];
	cvt.f64.f32 	%fd57, %f25;
	fma.rn.f64 	%fd58, %fd56, %fd57, %fd208;
	ld.global.f32 	%f26, [%rd111+4];
	cvt.f64.f32 	%fd59, %f26;
	add.s64 	%rd114, %rd113, %rd26;
	ld.global.f32 	%f27, [%rd114];
	cvt.f64.f32 	%fd60, %f27;
	fma.rn.f64 	%fd61, %fd59, %fd60, %fd58;
	ld.global.f32 	%f28, [%rd111+8];
	cvt.f64.f32 	%fd62, %f28;
	add.s64 	%rd115, %rd114, %rd26;
	ld.global.f32 	%f29, [%rd115];
	cvt.f64.f32 	%fd63, %f29;
	fma.rn.f64 	%fd64, %fd62, %fd63, %fd61;
	ld.global.f32 	%f30, [%rd111+12];
	cvt.f64.f32 	%fd65, %f30;
	add.s64 	%rd116, %rd115, %rd26;
	ld.global.f32 	%f31, [%rd116];
	cvt.f64.f32 	%fd66, %f31;
	fma.rn.f64 	%fd208, %fd65, %fd66, %fd64;
	add.s64 	%rd172, %rd172, 4;
$L__BB0_13:
	ld.param.u64 	%rd152, [reduce_absorption_gpu_param_1];
	and.b64  	%rd117, %rd152, 3;
	setp.eq.s64 	%p11, %rd117, 0;
	@%p11 bra 	$L__BB0_18;
	setp.eq.s64 	%p12, %rd117, 1;
	@%p12 bra 	$L__BB0_16;
	add.s64 	%rd118, %rd172, %rd28;
	mad.lo.s64 	%rd119, %rd172, %rd47, %rd166;
	shl.b64 	%rd120, %rd118, 2;
	add.s64 	%rd121, %rd2, %rd120;
	ld.global.f32 	%f32, [%rd121];
	cvt.f64.f32 	%fd68, %f32;
	shl.b64 	%rd122, %rd119, 2;
	add.s64 	%rd123, %rd1, %rd122;
	ld.global.f32 	%f33, [%rd123];
	cvt.f64.f32 	%fd69, %f33;
	fma.rn.f64 	%fd70, %fd68, %fd69, %fd208;
	ld.global.f32 	%f34, [%rd121+4];
	cvt.f64.f32 	%fd71, %f34;
	add.s64 	%rd124, %rd123, %rd26;
	ld.global.f32 	%f35, [%rd124];
	cvt.f64.f32 	%fd72, %f35;
	fma.rn.f64 	%fd208, %fd71, %fd72, %fd70;
	add.s64 	%rd172, %rd172, 2;
$L__BB0_16:
	ld.param.u64 	%rd153, [reduce_absorption_gpu_param_1];
	and.b64  	%rd125, %rd153, 1;
	setp.eq.b64 	%p13, %rd125, 1;
	not.pred 	%p14, %p13;
	@%p14 bra 	$L__BB0_18;
	add.s64 	%rd126, %rd172, %rd28;
	mad.lo.s64 	%rd127, %rd172, %rd47, %rd166;
	shl.b64 	%rd128, %rd126, 2;
	add.s64 	%rd129, %rd2, %rd128;
	ld.global.f32 	%f36, [%rd129];
	cvt.f64.f32 	%fd73, %f36;
	shl.b64 	%rd130, %rd127, 2;
	add.s64 	%rd131, %rd1, %rd130;
	ld.global.f32 	%f37, [%rd131];
	cvt.f64.f32 	%fd74, %f37;
	fma.rn.f64 	%fd208, %fd73, %fd74, %fd208;
$L__BB0_18:
	ld.param.u64 	%rd162, [reduce_absorption_gpu_param_18];
	setp.neu.f32 	%p15, %f1, 0f00000000;
	setp.lt.s32 	%p16, %r1, 0;
	cvta.to.global.u64 	%rd132, %rd162;
	add.s64 	%rd133, %rd132, %rd167;
	ld.global.u8 	%rs2, [%rd133];
	cvt.rn.f64.u16 	%fd14, %rs2;
	{
	.reg .b32 %temp; 
	mov.b64 	{%temp, %r2}, %fd14;
	}
	shr.u32 	%r12, %r2, 20;
	and.b32  	%r13, %r12, 2047;
	add.s32 	%r14, %r13, -1012;
	mov.b64 	%rd134, %fd14;
	shl.b64 	%rd135, %rd134, %r14;
	setp.eq.s64 	%p17, %rd135, -9223372036854775808;
	{ // callseq 0, 0
	.param .b64 param0;
	st.param.f64 	[param0], %fd1;
	.param .b64 param1;
	st.param.f64 	[param1], %fd14;
	.param .b64 retval0;
	call.uni (retval0), 
	__internal_accurate_pow, 
	(
	param0, 
	param1
	);
	ld.param.f64 	%fd75, [retval0];
	} // callseq 0
	and.pred  	%p1, %p16, %p17;
	neg.f64 	%fd77, %fd75;
	selp.f64 	%fd210, %fd77, %fd75, %p1;
	@%p15 bra 	$L__BB0_20;
	selp.b32 	%r15, %r1, 0, %p17;
	setp.lt.s32 	%p19, %r2, 0;
	or.b32  	%r16, %r15, 2146435072;
	selp.b32 	%r17, %r16, %r15, %p19;
	mov.b32 	%r18, 0;
	mov.b64 	%fd210, {%r18, %r17};
$L__BB0_20:
	cvt.f64.f32 	%fd18, %f1;
	add.f64 	%fd78, %fd18, %fd14;
	{
	.reg .b32 %temp; 
	mov.b64 	{%temp, %r19}, %fd78;
	}
	and.b32  	%r20, %r19, 2146435072;
	setp.ne.s32 	%p20, %r20, 2146435072;
	@%p20 bra 	$L__BB0_25;
	setp.num.f32 	%p21, %f1, %f1;
	@%p21 bra 	$L__BB0_23;
	add.rn.f64 	%fd210, %fd18, %fd14;
	bra.uni 	$L__BB0_25;
$L__BB0_23:
	setp.neu.f64 	%p22, %fd1, 0d7FF0000000000000;
	@%p22 bra 	$L__BB0_25;
	setp.lt.s32 	%p23, %r2, 0;
	selp.b32 	%r21, 0, 2146435072, %p23;
	and.b32  	%r22, %r2, 2147483647;
	setp.ne.s32 	%p24, %r22, 1071644672;
	or.b32  	%r23, %r21, -2147483648;
	selp.b32 	%r24, %r23, %r21, %p24;
	selp.b32 	%r25, %r24, %r21, %p1;
	mov.b32 	%r26, 0;
	mov.b64 	%fd210, {%r26, %r25};
$L__BB0_25:
	ld.param.u64 	%rd163, [reduce_absorption_gpu_param_19];
	ld.param.u64 	%rd159, [reduce_absorption_gpu_param_15];
	setp.eq.f32 	%p25, %f1, 0f3F800000;
	setp.eq.s16 	%p26, %rs2, 0;
	selp.f64 	%fd79, 0d3FF0000000000000, %fd210, %p26;
	selp.f64 	%fd22, 0d3FF0000000000000, %fd79, %p25;
	cvta.to.global.u64 	%rd136, %rd163;
	add.s64 	%rd42, %rd136, %rd167;
	neg.f64 	%fd80, %fd208;
	fma.rn.f64 	%fd81, %fd208, 0dBFF71547652B82FE, 0d4338000000000000;
	{
	.reg .b32 %temp; 
	mov.b64 	{%r27, %temp}, %fd81;
	}
	mov.f64 	%fd82, 0dC338000000000000;
	add.rn.f64 	%fd83, %fd81, %fd82;
	fma.rn.f64 	%fd84, %fd83, 0dBFE62E42FEFA39EF, %fd80;
	fma.rn.f64 	%fd85, %fd83, 0dBC7ABC9E3B39803F, %fd84;
	fma.rn.f64 	%fd86, %fd85, 0d3E5ADE1569CE2BDF, 0d3E928AF3FCA213EA;
	fma.rn.f64 	%fd87, %fd86, %fd85, 0d3EC71DEE62401315;
	fma.rn.f64 	%fd88, %fd87, %fd85, 0d3EFA01997C89EB71;
	fma.rn.f64 	%fd89, %fd88, %fd85, 0d3F2A01A014761F65;
	fma.rn.f64 	%fd90, %fd89, %fd85, 0d3F56C16C1852B7AF;
	fma.rn.f64 	%fd91, %fd90, %fd85, 0d3F81111111122322;
	fma.rn.f64 	%fd92, %fd91, %fd85, 0d3FA55555555502A1;
	fma.rn.f64 	%fd93, %fd92, %fd85, 0d3FC5555555555511;
	fma.rn.f64 	%fd94, %fd93, %fd85, 0d3FE000000000000B;
	fma.rn.f64 	%fd95, %fd94, %fd85, 0d3FF0000000000000;
	fma.rn.f64 	%fd96, %fd95, %fd85, 0d3FF0000000000000;
	{
	.reg .b32 %temp; 
	mov.b64 	{%r28, %temp}, %fd96;
	}
	{
	.reg .b32 %temp; 
	mov.b64 	{%temp, %r29}, %fd96;
	}
	shl.b32 	%r30, %r27, 20;
	add.s32 	%r31, %r30, %r29;
	mov.b64 	%fd23, {%r28, %r31};
	{
	.reg .b32 %temp; 
	mov.b64 	{%temp, %r32}, %fd80;
	}
	mov.b32 	%f38, %r32;
	abs.f32 	%f3, %f38;
	setp.gt.f64 	%p27, %fd208, 0d0000000000000000;
	mov.f64 	%fd97, 0d7FF0000000000000;
	sub.f64 	%fd98, %fd97, %fd208;
	selp.f64 	%fd24, 0d0000000000000000, %fd98, %p27;
	shr.u32 	%r33, %r27, 31;
	add.s32 	%r34, %r27, %r33;
	shr.s32 	%r35, %r34, 1;
	shl.b32 	%r36, %r35, 20;
	add.s32 	%r37, %r29, %r36;
	mov.b64 	%fd99, {%r28, %r37};
	sub.s32 	%r38, %r27, %r35;
	shl.b32 	%r39, %r38, 20;
	add.s32 	%r40, %r39, 1072693248;
	mov.b32 	%r41, 0;
	mov.b64 	%fd100, {%r41, %r40};
	mul.f64 	%fd25, %fd100, %fd99;
	cvt.f64.f32 	%fd26, %f2;
	ld.global.u8 	%rs59, [%rd42];
	setp.ne.s16 	%p28, %rs59, 0;
	shl.b64 	%rd137, %rd167, 4;
	cvta.to.global.u64 	%rd138, %rd159;
	add.s64 	%rd43, %rd138, %rd137;
	@%p28 bra 	$L__BB0_27;
	setp.geu.f32 	%p29, %f3, 0f40874800;
	setp.lt.f32 	%p30, %f3, 0f4086232B;
	ld.global.f32 	%f39, [%rd43];
	cvt.f64.f32 	%fd101, %f39;
	selp.f64 	%fd102, %fd24, %fd25, %p29;
	selp.f64 	%fd103, %fd23, %fd102, %p30;
	mul.f64 	%fd104, %fd103, %fd101;
	mul.f64 	%fd105, %fd104, %fd26;
	mul.f64 	%fd106, %fd22, %fd105;
	atom.global.add.f64 	%fd107, [%rd14], %fd106;
	ld.global.u8 	%rs59, [%rd42];
$L__BB0_27:
	setp.ne.s16 	%p31, %rs59, 0;
	@%p31 bra 	$L__BB0_29;
	ld.global.f32 	%f40, [%rd43];
	cvt.f64.f32 	%fd108, %f40;
	mul.f64 	%fd109, %fd26, %fd108;
	mul.f64 	%fd110, %fd22, %fd109;
	atom.global.add.f64 	%fd111, [%rd15], %fd110;
	ld.global.u8 	%rs59, [%rd42];
$L__BB0_29:
	ld.param.u64 	%rd161, [reduce_absorption_gpu_param_17];
	cvta.to.global.u64 	%rd139, %rd161;
	add.s64 	%rd44, %rd139, %rd167;
	ld.global.u8 	%rs37, [%rd44];
	setp.eq.s16 	%p32, %rs37, 0;
	setp.ne.s16 	%p33, %rs59, 0;
	or.pred  	%p34, %p32, %p33;
	@%p34 bra 	$L__BB0_31;
	setp.geu.f32 	%p35, %f3, 0f40874800;
	setp.lt.f32 	%p36, %f3, 0f4086232B;
	ld.global.f32 	%f41, [%rd43];
	cvt.f64.f32 	%fd112, %f41;
	selp.f64 	%fd113, %fd24, %fd25, %p35;
	selp.f64 	%fd114, %fd23, %fd113, %p36;
	mul.f64 	%fd115, %fd114, %fd112;
	mul.f64 	%fd116, %fd115, %fd26;
	mul.f64 	%fd117, %fd22, %fd116;
	atom.global.add.f64 	%fd118, [%rd16], %fd117;
	ld.global.u8 	%rs59, [%rd42];
$L__BB0_31:
	setp.eq.s16 	%p37, %rs59, 0;
	mov.b16 	%rs62, 0;
	@%p37 bra 	$L__BB0_33;
	setp.geu.f32 	%p38, %f3, 0f40874800;
	setp.lt.f32 	%p39, %f3, 0f4086232B;
	ld.global.f32 	%f42, [%rd43];
	cvt.f64.f32 	%fd119, %f42;
	selp.f64 	%fd120, %fd24, %fd25, %p38;
	selp.f64 	%fd121, %fd23, %fd120, %p39;
	mul.f64 	%fd122, %fd121, %fd119;
	mul.f64 	%fd123, %fd122, %fd26;
	mul.f64 	%fd124, %fd22, %fd123;
	atom.global.add.f64 	%fd125, [%rd17], %fd124;
	ld.global.u8 	%rs62, [%rd42];
$L__BB0_33:
	and.b16  	%rs41, %rs62, 255;
	setp.ne.s16 	%p40, %rs41, 0;
	@%p40 bra 	$L__BB0_35;
	setp.geu.f32 	%p41, %f3, 0f40874800;
	setp.lt.f32 	%p42, %f3, 0f4086232B;
	ld.global.f32 	%f43, [%rd43+4];
	cvt.f64.f32 	%fd126, %f43;
	selp.f64 	%fd127, %fd24, %fd25, %p41;
	selp.f64 	%fd128, %fd23, %fd127, %p42;
	mul.f64 	%fd129, %fd128, %fd126;
	mul.f64 	%fd130, %fd129, %fd26;
	mul.f64 	%fd131, %fd22, %fd130;
	atom.global.add.f64 	%fd132, [%rd18], %fd131;
	ld.global.u8 	%rs62, [%rd42];
$L__BB0_35:
	and.b16  	%rs42, %rs62, 255;
	setp.ne.s16 	%p43, %rs42, 0;
	@%p43 bra 	$L__BB0_37;
	ld.global.f32 	%f44, [%rd43+4];
	cvt.f64.f32 	%fd133, %f44;
	mul.f64 	%fd134, %fd26, %fd133;
	mul.f64 	%fd135, %fd22, %fd134;
	atom.global.add.f64 	%fd136, [%rd19], %fd135;
	ld.global.u8 	%rs62, [%rd42];
$L__BB0_37:
	ld.global.u8 	%rs43, [%rd44];
	setp.eq.s16 	%p44, %rs43, 0;
	and.b16  	%rs44, %rs62, 255;
	setp.ne.s16 	%p45, %rs44, 0;
	or.pred  	%p46, %p44, %p45;
	@%p46 bra 	$L__BB0_39;
	setp.geu.f32 	%p47, %f3, 0f40874800;
	setp.lt.f32 	%p48, %f3, 0f4086232B;
	ld.global.f32 	%f45, [%rd43+4];
	cvt.f64.f32 	%fd137, %f45;
	selp.f64 	%fd138, %fd24, %fd25, %p47;
	selp.f64 	%fd139, %fd23, %fd138, %p48;
	mul.f64 	%fd140, %fd139, %fd137;
	mul.f64 	%fd141, %fd140, %fd26;
	mul.f64 	%fd142, %fd22, %fd141;
	atom.global.add.f64 	%fd143, [%rd20], %fd142;
	ld.global.u8 	%rs62, [%rd42];
$L__BB0_39:
	and.b16  	%rs46, %rs62, 255;
	setp.eq.s16 	%p49, %rs46, 0;
	mov.b16 	%rs66, 0;
	@%p49 bra 	$L__BB0_41;
	setp.geu.f32 	%p50, %f3, 0f40874800;
	setp.lt.f32 	%p51, %f3, 0f4086232B;
	ld.global.f32 	%f46, [%rd43+4];
	cvt.f64.f32 	%fd144, %f46;
	selp.f64 	%fd145, %fd24, %fd25, %p50;
	selp.f64 	%fd146, %fd23, %fd145, %p51;
	mul.f64 	%fd147, %fd146, %fd144;
	mul.f64 	%fd148, %fd147, %fd26;
	mul.f64 	%fd149, %fd22, %fd148;
	atom.global.add.f64 	%fd150, [%rd21], %fd149;
	ld.global.u8 	%rs66, [%rd42];
$L__BB0_41:
	and.b16  	%rs47, %rs66, 255;
	setp.ne.s16 	%p52, %rs47, 0;
	@%p52 bra 	$L__BB0_43;
	setp.geu.f32 	%p53, %f3, 0f40874800;
	setp.lt.f32 	%p54, %f3, 0f4086232B;
	ld.global.f32 	%f47, [%rd43+8];
	cvt.f64.f32 	%fd151, %f47;
	selp.f64 	%fd152, %fd24, %fd25, %p53;
	selp.f64 	%fd153, %fd23, %fd152, %p54;
	mul.f64 	%fd154, %fd153, %fd151;
	mul.f64 	%fd155, %fd154, %fd26;
	mul.f64 	%fd156, %fd22, %fd155;
	atom.global.add.f64 	%fd157, [%rd22], %fd156;
	ld.global.u8 	%rs66, [%rd42];
$L__BB0_43:
	and.b16  	%rs48, %rs66, 255;
	setp.ne.s16 	%p55, %rs48, 0;
	@%p55 bra 	$L__BB0_45;
	ld.global.f32 	%f48, [%rd43+8];
	cvt.f64.f32 	%fd158, %f48;
	mul.f64 	%fd159, %fd26, %fd158;
	mul.f64 	%fd160, %fd22, %fd159;
	atom.global.add.f64 	%fd161, [%rd23], %fd160;
	ld.global.u8 	%rs66, [%rd42];
$L__BB0_45:
	ld.global.u8 	%rs49, [%rd44];
	setp.eq.s16 	%p56, %rs49, 0;
	and.b16  	%rs50, %rs66, 255;
	setp.ne.s16 	%p57, %rs50, 0;
	or.pred  	%p58, %p56, %p57;
	@%p58 bra 	$L__BB0_47;
	setp.geu.f32 	%p59, %f3, 0f40874800;
	setp.lt.f32 	%p60, %f3, 0f4086232B;
	ld.global.f32 	%f49, [%rd43+8];
	cvt.f64.f32 	%fd162, %f49;
	selp.f64 	%fd163, %fd24, %fd25, %p59;
	selp.f64 	%fd164, %fd23, %fd163, %p60;
	mul.f64 	%fd165, %fd164, %fd162;
	mul.f64 	%fd166, %fd165, %fd26;
	mul.f64 	%fd167, %fd22, %fd166;
	atom.global.add.f64 	%fd168, [%rd24], %fd167;
	ld.global.u8 	%rs66, [%rd42];
$L__BB0_47:
	and.b16  	%rs52, %rs66, 255;
	setp.eq.s16 	%p61, %rs52, 0;
	mov.b16 	%rs70, 0;
	@%p61 bra 	$L__BB0_49;
	setp.geu.f32 	%p62, %f3, 0f40874800;
	setp.lt.f32 	%p63, %f3, 0f4086232B;
	ld.global.f32 	%f50, [%rd43+8];
	cvt.f64.f32 	%fd169, %f50;
	selp.f64 	%fd170, %fd24, %fd25, %p62;
	selp.f64 	%fd171, %fd23, %fd170, %p63;
	mul.f64 	%fd172, %fd171, %fd169;
	mul.f64 	%fd173, %fd172, %fd26;
	mul.f64 	%fd174, %fd22, %fd173;
	atom.global.add.f64 	%fd175, [%rd25], %fd174;
	ld.global.u8 	%rs70, [%rd42];
$L__BB0_49:
	and.b16  	%rs53, %rs70, 255;
	setp.ne.s16 	%p64, %rs53, 0;
	@%p64 bra 	$L__BB0_51;
	setp.geu.f32 	%p65, %f3, 0f40874800;
	setp.lt.f32 	%p66, %f3, 0f4086232B;
	ld.global.f32 	%f51, [%rd43+12];
	cvt.f64.f32 	%fd176, %f51;
	selp.f64 	%fd177, %fd24, %fd25, %p65;
	selp.f64 	%fd178, %fd23, %fd177, %p66;
	mul.f64 	%fd179, %fd178, %fd176;
	mul.f64 	%fd180, %fd179, %fd26;
	mul.f64 	%fd181, %fd22, %fd180;
	shl.b64 	%rd140, %rd47, 3;
	add.s64 	%rd141, %rd22, %rd140;
	atom.global.add.f64 	%fd182, [%rd141], %fd181;
	ld.global.u8 	%rs70, [%rd42];
$L__BB0_51:
	and.b16  	%rs54, %rs70, 255;
	setp.ne.s16 	%p67, %rs54, 0;
	@%p67 bra 	$L__BB0_53;
	ld.global.f32 	%f52, [%rd43+12];
	cvt.f64.f32 	%fd183, %f52;
	mul.f64 	%fd184, %fd26, %fd183;
	mul.f64 	%fd185, %fd22, %fd184;
	shl.b64 	%rd142, %rd47, 3;
	add.s64 	%rd143, %rd23, %rd142;
	atom.global.add.f64 	%fd186, [%rd143], %fd185;
	ld.global.u8 	%rs70, [%rd42];
$L__BB0_53:
	ld.global.u8 	%rs55, [%rd44];
	setp.eq.s16 	%p68, %rs55, 0;
	and.b16  	%rs56, %rs70, 255;
	setp.ne.s16 	%p69, %rs56, 0;
	or.pred  	%p70, %p68, %p69;
	@%p70 bra 	$L__BB0_55;
	setp.geu.f32 	%p71, %f3, 0f40874800;
	setp.lt.f32 	%p72, %f3, 0f4086232B;
	ld.global.f32 	%f53, [%rd43+12];
	cvt.f64.f32 	%fd187, %f53;
	selp.f64 	%fd188, %fd24, %fd25, %p71;
	selp.f64 	%fd189, %fd23, %fd188, %p72;
	mul.f64 	%fd190, %fd189, %fd187;
	mul.f64 	%fd191, %fd190, %fd26;
	mul.f64 	%fd192, %fd22, %fd191;
	shl.b64 	%rd144, %rd47, 3;
	add.s64 	%rd145, %rd24, %rd144;
	atom.global.add.f64 	%fd193, [%rd145], %fd192;
	ld.global.u8 	%rs70, [%rd42];
$L__BB0_55:
	and.b16  	%rs57, %rs70, 255;
	setp.eq.s16 	%p73, %rs57, 0;
	@%p73 bra 	$L__BB0_57;
	setp.geu.f32 	%p74, %f3, 0f40874800;
	setp.lt.f32 	%p75, %f3, 0f4086232B;
	ld.global.f32 	%f54, [%rd43+12];
	cvt.f64.f32 	%fd194, %f54;
	selp.f64 	%fd195, %fd24, %fd25, %p74;
	selp.f64 	%fd196, %fd23, %fd195, %p75;
	mul.f64 	%fd197, %fd196, %fd194;
	mul.f64 	%fd198, %fd197, %fd26;
	mul.f64 	%fd199, %fd22, %fd198;
	shl.b64 	%rd146, %rd47, 3;
	add.s64 	%rd147, %rd25, %rd146;
	atom.global.add.f64 	%fd200, [%rd147], %fd199;
$L__BB0_57:
	add.s64 	%rd167, %rd167, 1;
	setp.ne.s64 	%p76, %rd167, %rd11;
	@%p76 bra 	$L__BB0_6;
$L__BB0_58:
	ret;

}
	// .globl	reduce_absorption_gpu2
.visible .entry reduce_absorption_gpu2(
	.param .u64 reduce_absorption_gpu2_param_0,
	.param .u64 reduce_absorption_gpu2_param_1,
	.param .u64 reduce_absorption_gpu2_param_2,
	.param .u64 reduce_absorption_gpu2_param_3,
	.param .u64 reduce_absorption_gpu2_param_4,
	.param .u64 reduce_absorption_gpu2_param_5,
	.param .u64 reduce_absorption_gpu2_param_6,
	.param .u64 reduce_absorption_gpu2_param_7,
	.param .u64 reduce_absorption_gpu2_param_8,
	.param .u64 reduce_absorption_gpu2_param_9,
	.param .u64 .ptr .align 1 reduce_absorption_gpu2_param_10,
	.param .u64 .ptr .align 1 reduce_absorption_gpu2_param_11,
	.param .u64 .ptr .align 1 reduce_absorption_gpu2_param_12,
	.param .u64 .ptr .align 1 reduce_absorption_gpu2_param_13,
	.param .u64 .ptr .align 1 reduce_absorption_gpu2_param_14
)
{
	.reg .pred 	%p<21>;
	.reg .b16 	%rs<2>;
	.reg .b32 	%r<40>;
	.reg .b32 	%f<38>;
	.reg .b64 	%rd<140>;
	.reg .b64 	%fd<150>;

	ld.param.u64 	%rd45, [reduce_absorption_gpu2_param_1];
	ld.param.u64 	%rd48, [reduce_absorption_gpu2_param_4];
	ld.param.u64 	%rd54, [reduce_absorption_gpu2_param_5];
	ld.param.u64 	%rd49, [reduce_absorption_gpu2_param_6];
	ld.param.u64 	%rd50, [reduce_absorption_gpu2_param_7];
	ld.param.u64 	%rd51, [reduce_absorption_gpu2_param_8];
	ld.param.u64 	%rd55, [reduce_absorption_gpu2_param_10];
	ld.param.u64 	%rd56, [reduce_absorption_gpu2_param_11];
	ld.param.u64 	%rd57, [reduce_absorption_gpu2_param_12];
	ld.param.u64 	%rd52, [reduce_absorption_gpu2_param_13];
	ld.param.u64 	%rd53, [reduce_absorption_gpu2_param_14];
	cvta.to.global.u64 	%rd1, %rd56;
	cvta.to.global.u64 	%rd2, %rd55;
	cvta.to.global.u64 	%rd3, %rd57;
	mov.u32 	%r1, %tid.x;
	mov.u32 	%r2, %ntid.x;
	mov.u32 	%r3, %ctaid.x;
	mad.lo.s32 	%r4, %r2, %r3, %r1;
	cvt.u64.u32 	%rd4, %r4;
	setp.le.u64 	%p1, %rd54, %rd4;
	@%p1 bra 	$L__BB1_21;
	and.b64  	%rd58, %rd45, -4294967296;
	setp.ne.s64 	%p2, %rd58, 0;
	@%p2 bra 	$L__BB1_3;
	cvt.u32.u64 	%r5, %rd45;
	cvt.u32.u64 	%r6, %rd4;
	div.u32 	%r7, %r6, %r5;
	mul.lo.s32 	%r8, %r7, %r5;
	sub.s32 	%r9, %r6, %r8;
	cvt.u64.u32 	%rd130, %r7;
	cvt.u64.u32 	%rd131, %r9;
	bra.uni 	$L__BB1_4;
$L__BB1_3:
	div.u64 	%rd130, %rd4, %rd45;
	mul.lo.s64 	%rd59, %rd130, %rd45;
	sub.s64 	%rd131, %rd4, %rd59;
$L__BB1_4:
	mul.lo.s64 	%rd133, %rd130, %rd50;
	add.s64 	%rd60, %rd133, %rd50;
	add.s64 	%rd61, %rd49, -1;
	setp.eq.s64 	%p3, %rd130, %rd61;
	selp.b64 	%rd62, %rd51, 0, %p3;
	add.s64 	%rd12, %rd60, %rd62;
	cvta.to.global.u64 	%rd13, %rd52;
	setp.ge.u64 	%p4, %rd133, %rd12;
	@%p4 bra 	$L__BB1_21;
	ld.param.u64 	%rd128, [reduce_absorption_gpu2_param_3];
	add.s64 	%rd63, %rd13, %rd131;
	ld.global.u8 	%rs1, [%rd63];
	cvt.u64.u16 	%rd64, %rs1;
	and.b64  	%rd14, %rd64, 255;
	cvta.to.global.u64 	%rd65, %rd53;
	shl.b64 	%rd66, %rd131, 2;
	add.s64 	%rd15, %rd65, %rd66;
	setp.ne.s64 	%p5, %rd48, 0;
	add.s64 	%rd16, %rd48, %rd128;
	@%p5 bra 	$L__BB1_8;
	mov.f64 	%fd103, 0d4338000000000000;
	{
	.reg .b32 %temp; 
	mov.b64 	{%r25, %temp}, %fd103;
	}
	mov.f64 	%fd104, 0dC338000000000000;
	add.rn.f64 	%fd105, %fd103, %fd104;
	mul.f64 	%fd106, %fd105, 0dBFE62E42FEFA39EF;
	fma.rn.f64 	%fd107, %fd105, 0dBC7ABC9E3B39803F, %fd106;
	fma.rn.f64 	%fd108, %fd107, 0d3E5ADE1569CE2BDF, 0d3E928AF3FCA213EA;
	fma.rn.f64 	%fd109, %fd108, %fd107, 0d3EC71DEE62401315;
	fma.rn.f64 	%fd110, %fd109, %fd107, 0d3EFA01997C89EB71;
	fma.rn.f64 	%fd111, %fd110, %fd107, 0d3F2A01A014761F65;
	fma.rn.f64 	%fd112, %fd111, %fd107, 0d3F56C16C1852B7AF;
	fma.rn.f64 	%fd113, %fd112, %fd107, 0d3F81111111122322;
	fma.rn.f64 	%fd114, %fd113, %fd107, 0d3FA55555555502A1;
	fma.rn.f64 	%fd115, %fd114, %fd107, 0d3FC5555555555511;
	fma.rn.f64 	%fd116, %fd115, %fd107, 0d3FE000000000000B;
	fma.rn.f64 	%fd117, %fd116, %fd107, 0d3FF0000000000000;
	fma.rn.f64 	%fd118, %fd117, %fd107, 0d3FF0000000000000;
	{
	.reg .b32 %temp; 
	mov.b64 	{%r26, %temp}, %fd118;
	}
	{
	.reg .b32 %temp; 
	mov.b64 	{%temp, %r27}, %fd118;
	}
	shl.b32 	%r28, %r25, 20;
	add.s32 	%r29, %r28, %r27;
	mov.b64 	%fd119, {%r26, %r29};
	mov.f64 	%fd120, 0d8000000000000000;
	{
	.reg .b32 %temp; 
	mov.b64 	{%temp, %r30}, %fd120;
	}
	mov.b32 	%f27, %r30;
	abs.f32 	%f28, %f27;
	setp.lt.f32 	%p18, %f28, 0f4086232B;
	setp.geu.f32 	%p19, %f28, 0f40874800;
	shr.u32 	%r31, %r25, 31;
	add.s32 	%r32, %r25, %r31;
	shr.s32 	%r33, %r32, 1;
	shl.b32 	%r34, %r33, 20;
	add.s32 	%r35, %r27, %r34;
	mov.b64 	%fd121, {%r26, %r35};
	sub.s32 	%r36, %r25, %r33;
	shl.b32 	%r37, %r36, 20;
	add.s32 	%r38, %r37, 1072693248;
	mov.b32 	%r39, 0;
	mov.b64 	%fd122, {%r39, %r38};
	mul.f64 	%fd123, %fd122, %fd121;
	shl.b64 	%rd118, %rd131, 3;
	add.s64 	%rd17, %rd2, %rd118;
	selp.f64 	%fd124, 0d7FF0000000000000, %fd123, %p19;
	selp.f64 	%fd1, %fd119, %fd124, %p18;
	shl.b64 	%rd119, %rd45, 3;
	add.s64 	%rd18, %rd17, %rd119;
	add.s64 	%rd19, %rd18, %rd119;
	add.s64 	%rd20, %rd19, %rd119;
$L__BB1_7:
	ld.param.u64 	%rd127, [reduce_absorption_gpu2_param_2];
	mad.lo.s64 	%rd120, %rd133, %rd127, %rd16;
	add.s64 	%rd121, %rd120, %rd14;
	shl.b64 	%rd122, %rd121, 2;
	add.s64 	%rd123, %rd3, %rd122;
	ld.global.f32 	%f29, [%rd123+16];
	ld.global.f32 	%f30, [%rd123+20];
	ld.global.f32 	%f31, [%rd15];
	sub.f32 	%f32, %f30, %f29;
	fma.rn.f32 	%f33, %f31, %f32, %f29;
	cvt.f64.f32 	%fd125, %f33;
	shl.b64 	%rd124, %rd120, 2;
	add.s64 	%rd125, %rd3, %rd124;
	ld.global.f32 	%f34, [%rd125];
	cvt.f64.f32 	%fd126, %f34;
	mul.f64 	%fd127, %fd1, %fd126;
	mul.f64 	%fd128, %fd127, %fd125;
	atom.global.add.f64 	%fd129, [%rd17], %fd128;
	ld.global.f32 	%f35, [%rd125+4];
	cvt.f64.f32 	%fd130, %f35;
	mul.f64 	%fd131, %fd1, %fd130;
	mul.f64 	%fd132, %fd131, %fd125;
	atom.global.add.f64 	%fd133, [%rd18], %fd132;
	ld.global.f32 	%f36, [%rd125+8];
	cvt.f64.f32 	%fd134, %f36;
	mul.f64 	%fd135, %fd1, %fd134;
	mul.f64 	%fd136, %fd135, %fd125;
	atom.global.add.f64 	%fd137, [%rd19], %fd136;
	ld.global.f32 	%f37, [%rd125+12];
	cvt.f64.f32 	%fd138, %f37;
	mul.f64 	%fd139, %fd1, %fd138;
	mul.f64 	%fd140, %fd139, %fd125;
	atom.global.add.f64 	%fd141, [%rd20], %fd140;
	add.s64 	%rd133, %rd133, 1;
	setp.eq.s64 	%p20, %rd133, %rd12;
	@%p20 bra 	$L__BB1_21;
	bra.uni 	$L__BB1_7;
$L__BB1_8:
	and.b64  	%rd23, %rd48, 7;
	shl.b64 	%rd67, %rd131, 3;
	add.s64 	%rd24, %rd2, %rd67;
	shl.b64 	%rd25, %rd45, 3;
	add.s64 	%rd26, %rd24, %rd25;
	add.s64 	%rd27, %rd26, %rd25;
$L__BB1_9:
	ld.param.u64 	%rd129, [reduce_absorption_gpu2_param_3];
	ld.param.u64 	%rd126, [reduce_absorption_gpu2_param_2];
	setp.lt.u64 	%p6, %rd48, 8;
	mul.lo.s64 	%rd69, %rd133, %rd126;
	cvt.u64.u16 	%rd70, %rs1;
	and.b64  	%rd71, %rd70, 255;
	add.s64 	%rd72, %rd16, %rd71;
	add.s64 	%rd73, %rd72, %rd69;
	shl.b64 	%rd74, %rd73, 2;
	add.s64 	%rd75, %rd3, %rd74;
	ld.global.f32 	%f2, [%rd75+16];
	ld.global.f32 	%f3, [%rd75+20];
	ld.global.f32 	%f4, [%rd15];
	sub.f32 	%f5, %f3, %f2;
	fma.rn.f32 	%f1, %f4, %f5, %f2;
	add.s64 	%rd29, %rd69, %rd129;
	mov.b64 	%rd135, 0;
	mov.f64 	%fd148, 0d0000000000000000;
	@%p6 bra 	$L__BB1_12;
	and.b64  	%rd138, %rd48, -8;
	shl.b64 	%rd77, %rd29, 2;
	add.s64 	%rd78, %rd3, %rd77;
	add.s64 	%rd137, %rd78, 16;
	mov.b64 	%rd139, 0;
	mov.f64 	%fd148, 0d0000000000000000;
$L__BB1_11:
	.pragma "nounroll";
	and.b64  	%rd135, %rd48, -8;
	mad.lo.s64 	%rd79, %rd139, %rd45, %rd131;
	ld.global.f32 	%f6, [%rd137+-16];
	cvt.f64.f32 	%fd17, %f6;
	shl.b64 	%rd80, %rd79, 3;
	add.s64 	%rd81, %rd1, %rd80;
	ld.global.f64 	%fd18, [%rd81];
	fma.rn.f64 	%fd19, %fd18, %fd17, %fd148;
	ld.global.f32 	%f7, [%rd137+-12];
	cvt.f64.f32 	%fd20, %f7;
	add.s64 	%rd82, %rd81, %rd25;
	ld.global.f64 	%fd21, [%rd82];
	fma.rn.f64 	%fd22, %fd21, %fd20, %fd19;
	ld.global.f32 	%f8, [%rd137+-8];
	cvt.f64.f32 	%fd23, %f8;
	add.s64 	%rd83, %rd82, %rd25;
	ld.global.f64 	%fd24, [%rd83];
	fma.rn.f64 	%fd25, %fd24, %fd23, %fd22;
	ld.global.f32 	%f9, [%rd137+-4];
	cvt.f64.f32 	%fd26, %f9;
	add.s64 	%rd84, %rd83, %rd25;
	ld.global.f64 	%fd27, [%rd84];
	fma.rn.f64 	%fd28, %fd27, %fd26, %fd25;
	ld.global.f32 	%f10, [%rd137];
	cvt.f64.f32 	%fd29, %f10;
	add.s64 	%rd85, %rd84, %rd25;
	ld.global.f64 	%fd30, [%rd85];
	fma.rn.f64 	%fd31, %fd30, %fd29, %fd28;
	ld.global.f32 	%f11, [%rd137+4];
	cvt.f64.f32 	%fd32, %f11;
	add.s64 	%rd86, %rd85, %rd25;
	ld.global.f64 	%fd33, [%rd86];
	fma.rn.f64 	%fd34, %fd33, %fd32, %fd31;
	ld.global.f32 	%f12, [%rd137+8];
	cvt.f64.f32 	%fd35, %f12;
	add.s64 	%rd87, %rd86, %rd25;
	ld.global.f64 	%fd36, [%rd87];
	fma.rn.f64 	%fd37, %fd36, %fd35, %fd34;
	ld.global.f32 	%f13, [%rd137+12];
	cvt.f64.f32 	%fd38, %f13;
	add.s64 	%rd88, %rd87, %rd25;
	ld.global.f64 	%fd39, [%rd88];
	fma.rn.f64 	%fd148, %fd39, %fd38, %fd37;
	add.s64 	%rd139, %rd139, 8;
	add.s64 	%rd138, %rd138, -8;
	add.s64 	%rd137, %rd137, 32;
	setp.eq.s64 	%p7, %rd138, 0;
	@%p7 bra 	$L__BB1_12;
	bra.uni 	$L__BB1_11;
$L__BB1_12:
	setp.eq.s64 	%p8, %rd23, 0;
	@%p8 bra 	$L__BB1_20;
	add.s64 	%rd89, %rd23, -1;
	setp.lt.u64 	%p9, %rd89, 3;
	@%p9 bra 	$L__BB1_15;
	add.s64 	%rd90, %rd29, %rd135;
	mad.lo.s64 	%rd91, %rd135, %rd45, %rd131;
	shl.b64 	%rd92, %rd90, 2;
	add.s64 	%rd93, %rd3, %rd92;
	ld.global.f32 	%f14, [%rd93];
	cvt.f64.f32 	%fd41, %f14;
	shl.b64 	%rd94, %rd91, 3;
	add.s64 	%rd95, %rd1, %rd94;
	ld.global.f64 	%fd42, [%rd95];
	fma.rn.f64 	%fd43, %fd42, %fd41, %fd148;
	ld.global.f32 	%f15, [%rd93+4];
	cvt.f64.f32 	%fd44, %f15;
	add.s64 	%rd96, %rd95, %rd25;
	ld.global.f64 	%fd45, [%rd96];
	fma.rn.f64 	%fd46, %fd45, %fd44, %fd43;
	ld.global.f32 	%f16, [%rd93+8];
	cvt.f64.f32 	%fd47, %f16;
	add.s64 	%rd97, %rd96, %rd25;
	ld.global.f64 	%fd48, [%rd97];
	fma.rn.f64 	%fd49, %fd48, %fd47, %fd46;
	ld.global.f32 	%f17, [%rd93+12];
	cvt.f64.f32 	%fd50, %f17;
	add.s64 	%rd98, %rd97, %rd25;
	ld.global.f64 	%fd51, [%rd98];
	fma.rn.f64 	%fd148, %fd51, %fd50, %fd49;
	add.s64 	%rd135, %rd135, 4;
$L__BB1_15:
	and.b64  	%rd99, %rd48, 3;
	setp.eq.s64 	%p10, %rd99, 0;
	@%p10 bra 	$L__BB1_20;
	setp.eq.s64 	%p11, %rd99, 1;
	@%p11 bra 	$L__BB1_18;
	add.s64 	%rd100, %rd29, %rd135;
	mad.lo.s64 	%rd101, %rd135, %rd45, %rd131;
	shl.b64 	%rd102, %rd100, 2;
	add.s64 	%rd103, %rd3, %rd102;
	ld.global.f32 	%f18, [%rd103];
	cvt.f64.f32 	%fd53, %f18;
	shl.b64 	%rd104, %rd101, 3;
	add.s64 	%rd105, %rd1, %rd104;
	ld.global.f64 	%fd54, [%rd105];
	fma.rn.f64 	%fd55, %fd54, %fd53, %fd148;
	ld.global.f32 	%f19, [%rd103+4];
	cvt.f64.f32 	%fd56, %f19;
	add.s64 	%rd106, %rd105, %rd25;
	ld.global.f64 	%fd57, [%rd106];
	fma.rn.f64 	%fd148, %fd57, %fd56, %fd55;
	add.s64 	%rd135, %rd135, 2;
$L__BB1_18:
	and.b64  	%rd107, %rd48, 1;
	setp.eq.b64 	%p12, %rd107, 1;
	not.pred 	%p13, %p12;
	@%p13 bra 	$L__BB1_20;
	add.s64 	%rd108, %rd29, %rd135;
	mad.lo.s64 	%rd109, %rd135, %rd45, %rd131;
	shl.b64 	%rd110, %rd108, 2;
	add.s64 	%rd111, %rd3, %rd110;
	ld.global.f32 	%f20, [%rd111];
	cvt.f64.f32 	%fd58, %f20;
	shl.b64 	%rd112, %rd109, 3;
	add.s64 	%rd113, %rd1, %rd112;
	ld.global.f64 	%fd59, [%rd113];
	fma.rn.f64 	%fd148, %fd59, %fd58, %fd148;
$L__BB1_20:
	add.s64 	%rd114, %rd29, %rd48;
	neg.f64 	%fd60, %fd148;
	fma.rn.f64 	%fd61, %fd148, 0dBFF71547652B82FE, 0d4338000000000000;
	{
	.reg .b32 %temp; 
	mov.b64 	{%r10, %temp}, %fd61;
	}
	mov.f64 	%fd62, 0dC338000000000000;
	add.rn.f64 	%fd63, %fd61, %fd62;
	fma.rn.f64 	%fd64, %fd63, 0dBFE62E42FEFA39EF, %fd60;
	fma.rn.f64 	%fd65, %fd63, 0dBC7ABC9E3B39803F, %fd64;
	fma.rn.f64 	%fd66, %fd65, 0d3E5ADE1569CE2BDF, 0d3E928AF3FCA213EA;
	fma.rn.f64 	%fd67, %fd66, %fd65, 0d3EC71DEE62401315;
	fma.rn.f64 	%fd68, %fd67, %fd65, 0d3EFA01997C89EB71;
	fma.rn.f64 	%fd69, %fd68, %fd65, 0d3F2A01A014761F65;
	fma.rn.f64 	%fd70, %fd69, %fd65, 0d3F56C16C1852B7AF;
	fma.rn.f64 	%fd71, %fd70, %fd65, 0d3F81111111122322;
	fma.rn.f64 	%fd72, %fd71, %fd65, 0d3FA55555555502A1;
	fma.rn.f64 	%fd73, %fd72, %fd65, 0d3FC5555555555511;
	fma.rn.f64 	%fd74, %fd73, %fd65, 0d3FE000000000000B;
	fma.rn.f64 	%fd75, %fd74, %fd65, 0d3FF0000000000000;
	fma.rn.f64 	%fd76, %fd75, %fd65, 0d3FF0000000000000;
	{
	.reg .b32 %temp; 
	mov.b64 	{%r11, %temp}, %fd76;
	}
	{
	.reg .b32 %temp; 
	mov.b64 	{%temp, %r12}, %fd76;
	}
	shl.b32 	%r13, %r10, 20;
	add.s32 	%r14, %r13, %r12;
	mov.b64 	%fd77, {%r11, %r14};
	{
	.reg .b32 %temp; 
	mov.b64 	{%temp, %r15}, %fd60;
	}
	mov.b32 	%f21, %r15;
	abs.f32 	%f22, %f21;
	setp.lt.f32 	%p14, %f22, 0f4086232B;
	setp.gt.f64 	%p15, %fd148, 0d0000000000000000;
	mov.f64 	%fd78, 0d7FF0000000000000;
	sub.f64 	%fd79, %fd78, %fd148;
	selp.f64 	%fd80, 0d0000000000000000, %fd79, %p15;
	setp.geu.f32 	%p16, %f22, 0f40874800;
	shr.u32 	%r16, %r10, 31;
	add.s32 	%r17, %r10, %r16;
	shr.s32 	%r18, %r17, 1;
	shl.b32 	%r19, %r18, 20;
	add.s32 	%r20, %r12, %r19;
	mov.b64 	%fd81, {%r11, %r20};
	sub.s32 	%r21, %r10, %r18;
	shl.b32 	%r22, %r21, 20;
	add.s32 	%r23, %r22, 1072693248;
	mov.b32 	%r24, 0;
	mov.b64 	%fd82, {%r24, %r23};
	mul.f64 	%fd83, %fd82, %fd81;
	cvt.f64.f32 	%fd84, %f1;
	shl.b64 	%rd115, %rd114, 2;
	add.s64 	%rd116, %rd3, %rd115;
	ld.global.f32 	%f23, [%rd116];
	cvt.f64.f32 	%fd85, %f23;
	selp.f64 	%fd86, %fd80, %fd83, %p16;
	selp.f64 	%fd87, %fd77, %fd86, %p14;
	mul.f64 	%fd88, %fd87, %fd85;
	mul.f64 	%fd89, %fd88, %fd84;
	atom.global.add.f64 	%fd90, [%rd24], %fd89;
	ld.global.f32 	%f24, [%rd116+4];
	cvt.f64.f32 	%fd91, %f24;
	mul.f64 	%fd92, %fd87, %fd91;
	mul.f64 	%fd93, %fd92, %fd84;
	atom.global.add.f64 	%fd94, [%rd26], %fd93;
	ld.global.f32 	%f25, [%rd116+8];
	cvt.f64.f32 	%fd95, %f25;
	mul.f64 	%fd96, %fd87, %fd95;
	mul.f64 	%fd97, %fd96, %fd84;
	atom.global.add.f64 	%fd98, [%rd27], %fd97;
	ld.global.f32 	%f26, [%rd116+12];
	cvt.f64.f32 	%fd99, %f26;
	mul.f64 	%fd100, %fd87, %fd99;
	mul.f64 	%fd101, %fd100, %fd84;
	add.s64 	%rd117, %rd27, %rd25;
	atom.global.add.f64 	%fd102, [%rd117], %fd101;
	add.s64 	%rd133, %rd133, 1;
	setp.eq.s64 	%p17, %rd133, %rd12;
	@%p17 bra 	$L__BB1_21;
	bra.uni 	$L__BB1_9;
$L__BB1_21:
	ret;

}
.func  (.param .b64 func_retval0) __internal_accurate_pow(
	.param .b64 __internal_accurate_pow_param_0,
	.param .b64 __internal_accurate_pow_param_1
)
{
	.reg .pred 	%p<8>;
	.reg .b32 	%r<49>;
	.reg .b32 	%f<3>;
	.reg .b64 	%fd<109>;

	ld.param.f64 	%fd10, [__internal_accurate_pow_param_0];
	ld.param.f64 	%fd11, [__internal_accurate_pow_param_1];
	{
	.reg .b32 %temp; 
	mov.b64 	{%temp, %r46}, %fd10;
	}
	{
	.reg .b32 %temp; 
	mov.b64 	{%r45, %temp}, %fd10;
	}
	shr.u32 	%r47, %r46, 20;
	setp.gt.u32 	%p1, %r46, 1048575;
	@%p1 bra 	$L__BB2_2;
	mul.f64 	%fd12, %fd10, 0d4350000000000000;
	{
	.reg .b32 %temp; 
	mov.b64 	{%temp, %r46}, %fd12;
	}
	{
	.reg .b32 %temp; 
	mov.b64 	{%r45, %temp}, %fd12;
	}
	shr.u32 	%r16, %r46, 20;
	add.s32 	%r47, %r16, -54;
$L__BB2_2:
	add.s32 	%r48, %r47, -1023;
	and.b32  	%r17, %r46, -2146435073;
	or.b32  	%r18, %r17, 1072693248;
	mov.b64 	%fd107, {%r45, %r18};
	setp.lt.u32 	%p2, %r18, 1073127583;
	@%p2 bra 	$L__BB2_4;
	{
	.reg .b32 %temp; 
	mov.b64 	{%r19, %temp}, %fd107;
	}
	{
	.reg .b32 %temp; 
	mov.b64 	{%temp, %r20}, %fd107;
	}
	add.s32 	%r21, %r20, -1048576;
	mov.b64 	%fd107, {%r19, %r21};
	add.s32 	%r48, %r47, -1022;
$L__BB2_4:
	add.f64 	%fd13, %fd107, 0dBFF0000000000000;
	add.f64 	%fd14, %fd107, 0d3FF0000000000000;
	rcp.approx.ftz.f64 	%fd15, %fd14;
	neg.f64 	%fd16, %fd14;
	fma.rn.f64 	%fd17, %fd16, %fd15, 0d3FF0000000000000;
	fma.rn.f64 	%fd18, %fd17, %fd17, %fd17;
	fma.rn.f64 	%fd19, %fd18, %fd15, %fd15;
	mul.f64 	%fd20, %fd13, %fd19;
	fma.rn.f64 	%fd21, %fd13, %fd19, %fd20;
	mul.f64 	%fd22, %fd21, %fd21;
	fma.rn.f64 	%fd23, %fd22, 0d3EB0F5FF7D2CAFE2, 0d3ED0F5D241AD3B5A;
	fma.rn.f64 	%fd24, %fd23, %fd22, 0d3EF3B20A75488A3F;
	fma.rn.f64 	%fd25, %fd24, %fd22, 0d3F1745CDE4FAECD5;
	fma.rn.f64 	%fd26, %fd25, %fd22, 0d3F3C71C7258A578B;
	fma.rn.f64 	%fd27, %fd26, %fd22, 0d3F6249249242B910;
	fma.rn.f64 	%fd28, %fd27, %fd22, 0d3F89999999999DFB;
	sub.f64 	%fd29, %fd13, %fd21;
	add.f64 	%fd30, %fd29, %fd29;
	neg.f64 	%fd31, %fd21;
	fma.rn.f64 	%fd32, %fd31, %fd13, %fd30;
	mul.f64 	%fd33, %fd19, %fd32;
	fma.rn.f64 	%fd34, %fd22, %fd28, 0d3FB5555555555555;
	mov.f64 	%fd35, 0d3FB5555555555555;
	sub.f64 	%fd36, %fd35, %fd34;
	fma.rn.f64 	%fd37, %fd22, %fd28, %fd36;
	add.f64 	%fd38, %fd37, 0dBC46A4CB00B9E7B0;
	add.f64 	%fd39, %fd34, %fd38;
	sub.f64 	%fd40, %fd34, %fd39;
	add.f64 	%fd41, %fd38, %fd40;
	mul.rn.f64 	%fd42, %fd21, %fd21;
	neg.f64 	%fd43, %fd42;
	fma.rn.f64 	%fd44, %fd21, %fd21, %fd43;
	{
	.reg .b32 %temp; 
	mov.b64 	{%r22, %temp}, %fd33;
	}
	{
	.reg .b32 %temp; 
	mov.b64 	{%temp, %r23}, %fd33;
	}
	add.s32 	%r24, %r23, 1048576;
	mov.b64 	%fd45, {%r22, %r24};
	fma.rn.f64 	%fd46, %fd21, %fd45, %fd44;
	mul.rn.f64 	%fd47, %fd42, %fd21;
	neg.f64 	%fd48, %fd47;
	fma.rn.f64 	%fd49, %fd42, %fd21, %fd48;
	fma.rn.f64 	%fd50, %fd42, %fd33, %fd49;
	fma.rn.f64 	%fd51, %fd46, %fd21, %fd50;
	mul.rn.f64 	%fd52, %fd39, %fd47;
	neg.f64 	%fd53, %fd52;
	fma.rn.f64 	%fd54, %fd39, %fd47, %fd53;
	fma.rn.f64 	%fd55, %fd39, %fd51, %fd54;
	fma.rn.f64 	%fd56, %fd41, %fd47, %fd55;
	add.f64 	%fd57, %fd52, %fd56;
	sub.f64 	%fd58, %fd52, %fd57;
	add.f64 	%fd59, %fd56, %fd58;
	add.f64 	%fd60, %fd21, %fd57;
	sub.f64 	%fd61, %fd21, %fd60;
	add.f64 	%fd62, %fd57, %fd61;
	add.f64 	%fd63, %fd59, %fd62;
	add.f64 	%fd64, %fd33, %fd63;
	add.f64 	%fd65, %fd60, %fd64;
	sub.f64 	%fd66, %fd60, %fd65;
	add.f64 	%fd67, %fd64, %fd66;
	xor.b32  	%r25, %r48, -2147483648;
	mov.b32 	%r26, 1127219200;
	mov.b64 	%fd68, {%r25, %r26};
	mov.b32 	%r27, -2147483648;
	mov.b64 	%fd69, {%r27, %r26};
	sub.f64 	%fd70, %fd68, %fd69;
	fma.rn.f64 	%fd71, %fd70, 0d3FE62E42FEFA39EF, %fd65;
	fma.rn.f64 	%fd72, %fd70, 0dBFE62E42FEFA39EF, %fd71;
	sub.f64 	%fd73, %fd72, %fd65;
	sub.f64 	%fd74, %fd67, %fd73;
	fma.rn.f64 	%fd75, %fd70, 0d3C7ABC9E3B39803F, %fd74;
	add.f64 	%fd76, %fd71, %fd75;
	sub.f64 	%fd77, %fd71, %fd76;
	add.f64 	%fd78, %fd75, %fd77;
	{
	.reg .b32 %temp; 
	mov.b64 	{%temp, %r28}, %fd11;
	}
	{
	.reg .b32 %temp; 
	mov.b64 	{%r29, %temp}, %fd11;
	}
	shl.b32 	%r30, %r28, 1;
	setp.gt.u32 	%p3, %r30, -33554433;
	and.b32  	%r31, %r28, -15728641;
	selp.b32 	%r32, %r31, %r28, %p3;
	mov.b64 	%fd79, {%r29, %r32};
	mul.rn.f64 	%fd80, %fd76, %fd79;
	neg.f64 	%fd81, %fd80;
	fma.rn.f64 	%fd82, %fd76, %fd79, %fd81;
	fma.rn.f64 	%fd83, %fd78, %fd79, %fd82;
	add.f64 	%fd4, %fd80, %fd83;
	sub.f64 	%fd84, %fd80, %fd4;
	add.f64 	%fd5, %fd83, %fd84;
	fma.rn.f64 	%fd85, %fd4, 0d3FF71547652B82FE, 0d4338000000000000;
	{
	.reg .b32 %temp; 
	mov.b64 	{%r13, %temp}, %fd85;
	}
	mov.f64 	%fd86, 0dC338000000000000;
	add.rn.f64 	%fd87, %fd85, %fd86;
	fma.rn.f64 	%fd88, %fd87, 0dBFE62E42FEFA39EF, %fd4;
	fma.rn.f64 	%fd89, %fd87, 0dBC7ABC9E3B39803F, %fd88;
	fma.rn.f64 	%fd90, %fd89, 0d3E5ADE1569CE2BDF, 0d3E928AF3FCA213EA;
	fma.rn.f64 	%fd91, %fd90, %fd89, 0d3EC71DEE62401315;
	fma.rn.f64 	%fd92, %fd91, %fd89, 0d3EFA01997C89EB71;
	fma.rn.f64 	%fd93, %fd92, %fd89, 0d3F2A01A014761F65;
	fma.rn.f64 	%fd94, %fd93, %fd89, 0d3F56C16C1852B7AF;
	fma.rn.f64 	%fd95, %fd94, %fd89, 0d3F81111111122322;
	fma.rn.f64 	%fd96, %fd95, %fd89, 0d3FA55555555502A1;
	fma.rn.f64 	%fd97, %fd96, %fd89, 0d3FC5555555555511;
	fma.rn.f64 	%fd98, %fd97, %fd89, 0d3FE000000000000B;
	fma.rn.f64 	%fd99, %fd98, %fd89, 0d3FF0000000000000;
	fma.rn.f64 	%fd100, %fd99, %fd89, 0d3FF0000000000000;
	{
	.reg .b32 %temp; 
	mov.b64 	{%r14, %temp}, %fd100;
	}
	{
	.reg .b32 %temp; 
	mov.b64 	{%temp, %r15}, %fd100;
	}
	shl.b32 	%r33, %r13, 20;
	add.s32 	%r34, %r33, %r15;
	mov.b64 	%fd108, {%r14, %r34};
	{
	.reg .b32 %temp; 
	mov.b64 	{%temp, %r35}, %fd4;
	}
	mov.b32 	%f2, %r35;
	abs.f32 	%f1, %f2;
	setp.lt.f32 	%p4, %f1, 0f4086232B;
	@%p4 bra 	$L__BB2_7;
	setp.lt.f64 	%p5, %fd4, 0d0000000000000000;
	add.f64 	%fd101, %fd4, 0d7FF0000000000000;
	selp.f64 	%fd108, 0d0000000000000000, %fd101, %p5;
	setp.geu.f32 	%p6, %f1, 0f40874800;
	@%p6 bra 	$L__BB2_7;
	shr.u32 	%r36, %r13, 31;
	add.s32 	%r37, %r13, %r36;
	shr.s32 	%r38, %r37, 1;
	shl.b32 	%r39, %r38, 20;
	add.s32 	%r40, %r15, %r39;
	mov.b64 	%fd102, {%r14, %r40};
	sub.s32 	%r41, %r13, %r38;
	shl.b32 	%r42, %r41, 20;
	add.s32 	%r43, %r42, 1072693248;
	mov.b32 	%r44, 0;
	mov.b64 	%fd103, {%r44, %r43};
	mul.f64 	%fd108, %fd103, %fd102;
$L__BB2_7:
	abs.f64 	%fd104, %fd108;
	setp.eq.f64 	%p7, %fd104, 0d7FF0000000000000;
	fma.rn.f64 	%fd105, %fd108, %fd5, %fd108;
	selp.f64 	%fd106, %fd108, %fd105, %p7;
	st.param.f64 	[func_retval0], %fd106;
	ret;

}


// ===== COMPILED SASS (sm_100) =====

	.target	sm_100

	.elftype	@"ET_EXEC"


//--------------------- .note.nv.tkinfo           --------------------------
	.section	.note.nv.tkinfo,"",@"SHT_NOTE"
	.sectionflags	@"SHF_NOTE_NV_TKINFO"
	.tkinfo
        /*0018*/ 	.word	0x00000002
        /*0030*/ 	.string	""
        /*0030*/ 	.string	"ptxas"
        /*0030*/ 	.string	"Cuda compilation tools, release 13.0, V13.0.88"
        /*0030*/ 	.string	"Build cuda_13.0.r13.0/compiler.36424714_0"
        /*0030*/ 	.string	"-arch sm_100 -m 64 "



//--------------------- .note.nv.cuinfo           --------------------------
	.section	.note.nv.cuinfo,"",@"SHT_NOTE"
	.sectionflags	@"SHF_NOTE_NV_CUINFO"
        /*0018*/ 	.short	0x0002
        /*001a*/ 	.short	0x0064
        /*001c*/ 	.short	0x0082
	.zero		2


//--------------------- .nv.info                  --------------------------
	.section	.nv.info,"",@"SHT_CUDA_INFO"
	.align	4


	//----- nvinfo : EIATTR_REGCOUNT
	.align		4
        /*0000*/ 	.byte	0x04, 0x2f
        /*0002*/ 	.short	(.L_1 - .L_0)
	.align		4
.L_0:
        /*0004*/ 	.word	index@(reduce_absorption_gpu)
        /*0008*/ 	.word	0x00000040


	//----- nvinfo : EIATTR_FRAME_SIZE
	.align		4
.L_1:
        /*000c*/ 	.byte	0x04, 0x11
        /*000e*/ 	.short	(.L_3 - .L_2)
	.align		4
.L_2:
        /*0010*/ 	.word	index@($reduce_absorption_gpu$__internal_accurate_pow)
        /*0014*/ 	.word	0x00000000


	//----- nvinfo : EIATTR_FRAME_SIZE
	.align		4
.L_3:
        /*0018*/ 	.byte	0x04, 0x11
        /*001a*/ 	.short	(.L_5 - .L_4)
	.align		4
.L_4:
        /*001c*/ 	.word	index@($__internal_1_$__cuda_sm20_div_u64)
        /*0020*/ 	.word	0x00000000


	//----- nvinfo : EIATTR_FRAME_SIZE
	.align		4
.L_5:
        /*0024*/ 	.byte	0x04, 0x11
        /*0026*/ 	.short	(.L_7 - .L_6)
	.align		4
.L_6:
        /*0028*/ 	.word	index@(reduce_absorption_gpu)
        /*002c*/ 	.word	0x00000000


	//----- nvinfo : EIATTR_REGCOUNT
	.align		4
.L_7:
        /*0030*/ 	.byte	0x04, 0x2f
        /*0032*/ 	.short	(.L_9 - .L_8)
	.align		4
.L_8:
        /*0034*/ 	.word	index@(reduce_absorption_gpu2)
        /*0038*/ 	.word	0x00000020


	//----- nvinfo : EIATTR_FRAME_SIZE
	.align		4
.L_9:
        /*003c*/ 	.byte	0x04, 0x11
        /*003e*/ 	.short	(.L_11 - .L_10)
	.align		4
.L_10:
        /*0040*/ 	.word	index@($__internal_0_$__cuda_sm20_div_u64)
        /*0044*/ 	.word	0x00000000


	//----- nvinfo : EIATTR_FRAME_SIZE
	.align		4
.L_11:
        /*0048*/ 	.byte	0x04, 0x11
        /*004a*/ 	.short	(.L_13 - .L_12)
	.align		4
.L_12:
        /*004c*/ 	.word	index@(reduce_absorption_gpu2)
        /*0050*/ 	.word	0x00000000


	//----- nvinfo : EIATTR_MIN_STACK_SIZE
	.align		4
.L_13:
        /*0054*/ 	.byte	0x04, 0x12
        /*0056*/ 	.short	(.L_15 - .L_14)
	.align		4
.L_14:
        /*0058*/ 	.word	index@(reduce_absorption_gpu2)
        /*005c*/ 	.word	0x00000000


	//----- nvinfo : EIATTR_MIN_STACK_SIZE
	.align		4
.L_15:
        /*0060*/ 	.byte	0x04, 0x12
        /*0062*/ 	.short	(.L_17 - .L_16)
	.align		4
.L_16:
        /*0064*/ 	.word	index@(reduce_absorption_gpu)
        /*0068*/ 	.word	0x00000000
.L_17:


//--------------------- .nv.compat                --------------------------
	.section	.nv.compat,"",@"SHT_CUDA_COMPAT_INFO"
	.align	4
        /*0000*/ 	.byte	0x02, 0x09, 0x00, 0x00, 0x02, 0x02, 0x01, 0x00, 0x02, 0x05, 0x05, 0x00, 0x03, 0x07, 0x01, 0x01
        /*0010*/ 	.byte	0x02, 0x03, 0x00, 0x00, 0x02, 0x06, 0x01, 0x00, 0x04, 0x0b, 0x08, 0x00, 0x01, 0x00, 0x00, 0x00
        /*0020*/ 	.byte	0x00, 0x00, 0x00, 0x00


//--------------------- .nv.info.reduce_absorption_gpu2 --------------------------
	.section	.nv.info.reduce_absorption_gpu2,"",@"SHT_CUDA_INFO"
	.sectionflags	@""
	.align	4


	//----- nvinfo : EIATTR_CUDA_API_VERSION
	.align		4
        /*0000*/ 	.byte	0x04, 0x37
        /*0002*/ 	.short	(.L_19 - .L_18)
.L_18:
        /*0004*/ 	.word	0x00000082


	//----- nvinfo : EIATTR_KPARAM_INFO
	.align		4
.L_19:
        /*0008*/ 	.byte	0x04, 0x17
        /*000a*/ 	.short	(.L_21 - .L_20)
.L_20:
        /*000c*/ 	.word	0x00000000
        /*0010*/ 	.short	0x000e
        /*0012*/ 	.short	0x0070
        /*0014*/ 	.byte	0x00, 0xf5, 0x21, 0x00


	//----- nvinfo : EIATTR_KPARAM_INFO
	.align		4
.L_21:
        /*0018*/ 	.byte	0x04, 0x17
        /*001a*/ 	.short	(.L_23 - .L_22)
.L_22:
        /*001c*/ 	.word	0x00000000
        /*0020*/ 	.short	0x000d
        /*0022*/ 	.short	0x0068
        /*0024*/ 	.byte	0x00, 0xf5, 0x21, 0x00


	//----- nvinfo : EIATTR_KPARAM_INFO
	.align		4
.L_23:
        /*0028*/ 	.byte	0x04, 0x17
        /*002a*/ 	.short	(.L_25 - .L_24)
.L_24:
        /*002c*/ 	.word	0x00000000
        /*0030*/ 	.short	0x000c
        /*0032*/ 	.short	0x0060
        /*0034*/ 	.byte	0x00, 0xf5, 0x21, 0x00


	//----- nvinfo : EIATTR_KPARAM_INFO
	.align		4
.L_25:
        /*0038*/ 	.byte	0x04, 0x17
        /*003a*/ 	.short	(.L_27 - .L_26)
.L_26:
        /*003c*/ 	.word	0x00000000
        /*0040*/ 	.short	0x000b
        /*0042*/ 	.short	0x0058
        /*0044*/ 	.byte	0x00, 0xf5, 0x21, 0x00


	//----- nvinfo : EIATTR_KPARAM_INFO
	.align		4
.L_27:
        /*0048*/ 	.byte	0x04, 0x17
        /*004a*/ 	.short	(.L_29 - .L_28)
.L_28:
        /*004c*/ 	.word	0x00000000
        /*0050*/ 	.short	0x000a
        /*0052*/ 	.short	0x0050
        /*0054*/ 	.byte	0x00, 0xf5, 0x21, 0x00


	//----- nvinfo : EIATTR_KPARAM_INFO
	.align		4
.L_29:
        /*0058*/ 	.byte	0x04, 0x17
        /*005a*/ 	.short	(.L_31 - .L_30)
.L_30:
        /*005c*/ 	.word	0x00000000
        /*0060*/ 	.short	0x0009
        /*0062*/ 	.short	0x0048
        /*0064*/ 	.byte	0x00, 0xf0, 0x21, 0x00


	//----- nvinfo : EIATTR_KPARAM_INFO
	.align		4
.L_31:
        /*0068*/ 	.byte	0x04, 0x17
        /*006a*/ 	.short	(.L_33 - .L_32)
.L_32:
        /*006c*/ 	.word	0x00000000
        /*0070*/ 	.short	0x0008
        /*0072*/ 	.short	0x0040
        /*0074*/ 	.byte	0x00, 0xf0, 0x21, 0x00


	//----- nvinfo : EIATTR_KPARAM_INFO
	.align		4
.L_33:
        /*0078*/ 	.byte	0x04, 0x17
        /*007a*/ 	.short	(.L_35 - .L_34)
.L_34:
        /*007c*/ 	.word	0x00000000
        /*0080*/ 	.short	0x0007
        /*0082*/ 	.short	0x0038
        /*0084*/ 	.byte	0x00, 0xf0, 0x21, 0x00


	//----- nvinfo : EIATTR_KPARAM_INFO
	.align		4
.L_35:
        /*0088*/ 	.byte	0x04, 0x17
        /*008a*/ 	.short	(.L_37 - .L_36)
.L_36:
        /*008c*/ 	.word	0x00000000
        /*0090*/ 	.short	0x0006
        /*0092*/ 	.short	0x0030
        /*0094*/ 	.byte	0x00, 0xf0, 0x21, 0x00


	//----- nvinfo : EIATTR_KPARAM_INFO
	.align		4
.L_37:
        /*0098*/ 	.byte	0x04, 0x17
        /*009a*/ 	.short	(.L_39 - .L_38)
.L_38:
        /*009c*/ 	.word	0x00000000
        /*00a0*/ 	.short	0x0005
        /*00a2*/ 	.short	0x0028
        /*00a4*/ 	.byte	0x00, 0xf0, 0x21, 0x00


	//----- nvinfo : EIATTR_KPARAM_INFO
	.align		4
.L_39:
        /*00a8*/ 	.byte	0x04, 0x17
        /*00aa*/ 	.short	(.L_41 - .L_40)
.L_40:
        /*00ac*/ 	.word	0x00000000
        /*00b0*/ 	.short	0x0004
        /*00b2*/ 	.short	0x0020
        /*00b4*/ 	.byte	0x00, 0xf0, 0x21, 0x00


	//----- nvinfo : EIATTR_KPARAM_INFO
	.align		4
.L_41:
        /*00b8*/ 	.byte	0x04, 0x17
        /*00ba*/ 	.short	(.L_43 - .L_42)
.L_42:
        /*00bc*/ 	.word	0x00000000
        /*00c0*/ 	.short	0x0003
        /*00c2*/ 	.short	0x0018
        /*00c4*/ 	.byte	0x00, 0xf0, 0x21, 0x00


	//----- nvinfo : EIATTR_KPARAM_INFO
	.align		4
.L_43:
        /*00c8*/ 	.byte	0x04, 0x17
        /*00ca*/ 	.short	(.L_45 - .L_44)
.L_44:
        /*00cc*/ 	.word	0x00000000
        /*00d0*/ 	.short	0x0002
        /*00d2*/ 	.short	0x0010
        /*00d4*/ 	.byte	0x00, 0xf0, 0x21, 0x00


	//----- nvinfo : EIATTR_KPARAM_INFO
	.align		4
.L_45:
        /*00d8*/ 	.byte	0x04, 0x17
        /*00da*/ 	.short	(.L_47 - .L_46)
.L_46:
        /*00dc*/ 	.word	0x00000000
        /*00e0*/ 	.short	0x0001
        /*00e2*/ 	.short	0x0008
        /*00e4*/ 	.byte	0x00, 0xf0, 0x21, 0x00


	//----- nvinfo : EIATTR_KPARAM_INFO
	.align		4
.L_47:
        /*00e8*/ 	.byte	0x04, 0x17
        /*00ea*/ 	.short	(.L_49 - .L_48)
.L_48:
        /*00ec*/ 	.word	0x00000000
        /*00f0*/ 	.short	0x0000
        /*00f2*/ 	.short	0x0000
        /*00f4*/ 	.byte	0x00, 0xf0, 0x21, 0x00


	//----- nvinfo : EIATTR_SPARSE_MMA_MASK
	.align		4
.L_49:
        /*00f8*/ 	.byte	0x03, 0x50
        /*00fa*/ 	.short	0x0000


	//----- nvinfo : EIATTR_MAXREG_COUNT
	.align		4
        /*00fc*/ 	.byte	0x03, 0x1b
        /*00fe*/ 	.short	0x00ff


	//----- nvinfo : EIATTR_MERCURY_ISA_VERSION
	.align		4
        /*0100*/ 	.byte	0x03, 0x5f
        /*0102*/ 	.short	0x0101


	//----- nvinfo : EIATTR_VRC_CTA_INIT_COUNT
	.align		4
        /*0104*/ 	.byte	0x02, 0x4a
	.zero		1
	.zero		1


	//----- nvinfo : EIATTR_EXIT_INSTR_OFFSETS
	.align		4
        /*0108*/ 	.byte	0x04, 0x1c
        /*010a*/ 	.short	(.L_51 - .L_50)


	//   ....[0]....
.L_50:
        /*010c*/ 	.word	0x00000080


	//   ....[1]....
        /*0110*/ 	.word	0x00000400


	//   ....[2]....
        /*0114*/ 	.word	0x00000b20


	//   ....[3]....
        /*0118*/ 	.word	0x00001e70


	//----- nvinfo : EIATTR_CRS_STACK_SIZE
	.align		4
.L_51:
        /*011c*/ 	.byte	0x04, 0x1e
        /*011e*/ 	.short	(.L_53 - .L_52)
.L_52:
        /*0120*/ 	.word	0x00000000


	//----- nvinfo : EIATTR_CBANK_PARAM_SIZE
	.align		4
.L_53:
        /*0124*/ 	.byte	0x03, 0x19
        /*0126*/ 	.short	0x0078


	//----- nvinfo : EIATTR_PARAM_CBANK
	.align		4
        /*0128*/ 	.byte	0x04, 0x0a
        /*012a*/ 	.short	(.L_55 - .L_54)
	.align		4
.L_54:
        /*012c*/ 	.word	index@(.nv.constant0.reduce_absorption_gpu2)
        /*0130*/ 	.short	0x0380
        /*0132*/ 	.short	0x0078


	//----- nvinfo : EIATTR_SW_WAR
	.align		4
.L_55:
        /*0134*/ 	.byte	0x04, 0x36
        /*0136*/ 	.short	(.L_57 - .L_56)
.L_56:
        /*0138*/ 	.word	0x00000008
.L_57:


//--------------------- .nv.info.reduce_absorption_gpu --------------------------
	.section	.nv.info.reduce_absorption_gpu,"",@"SHT_CUDA_INFO"
	.sectionflags	@""
	.align	4


	//----- nvinfo : EIATTR_CUDA_API_VERSION
	.align		4
        /*0000*/ 	.byte	0x04, 0x37
        /*0002*/ 	.short	(.L_59 - .L_58)
.L_58:
        /*0004*/ 	.word	0x00000082


	//----- nvinfo : EIATTR_KPARAM_INFO
	.align		4
.L_59:
        /*0008*/ 	.byte	0x04, 0x17
        /*000a*/ 	.short	(.L_61 - .L_60)
.L_60:
        /*000c*/ 	.word	0x00000000
        /*0010*/ 	.short	0x0015
        /*0012*/ 	.short	0x00a8
        /*0014*/ 	.byte	0x00, 0xf5, 0x21, 0x00


	//----- nvinfo : EIATTR_KPARAM_INFO
	.align		4
.L_61:
        /*0018*/ 	.byte	0x04, 0x17
        /*001a*/ 	.short	(.L_63 - .L_62)
.L_62:
        /*001c*/ 	.word	0x00000000
        /*0020*/ 	.short	0x0014
        /*0022*/ 	.short	0x00a0
        /*0024*/ 	.byte	0x00, 0xf5, 0x21, 0x00


	//----- nvinfo : EIATTR_KPARAM_INFO
	.align		4
.L_63:
        /*0028*/ 	.byte	0x04, 0x17
        /*002a*/ 	.short	(.L_65 - .L_64)
.L_64:
        /*002c*/ 	.word	0x00000000
        /*0030*/ 	.short	0x0013
        /*0032*/ 	.short	0x0098
        /*0034*/ 	.byte	0x00, 0xf5, 0x21, 0x00


	//----- nvinfo : EIATTR_KPARAM_INFO
	.align		4
.L_65:
        /*0038*/ 	.byte	0x04, 0x17
        /*003a*/ 	.short	(.L_67 - .L_66)
.L_66:
        /*003c*/ 	.word	0x00000000
        /*0040*/ 	.short	0x0012
        /*0042*/ 	.short	0x0090
        /*0044*/ 	.byte	0x00, 0xf5, 0x21, 0x00


	//----- nvinfo : EIATTR_KPARAM_INFO
	.align		4
.L_67:
        /*0048*/ 	.byte	0x04, 0x17
        /*004a*/ 	.short	(.L_69 - .L_68)
.L_68:
        /*004c*/ 	.word	0x00000000
        /*0050*/ 	.short	0x0011
        /*0052*/ 	.short	0x0088
        /*0054*/ 	.byte	0x00, 0xf5, 0x21, 0x00


	//----- nvinfo : EIATTR_KPARAM_INFO
	.align		4
.L_69:
        /*0058*/ 	.byte	0x04, 0x17
        /*005a*/ 	.short	(.L_71 - .L_70)
.L_70:
        /*005c*/ 	.word	0x00000000
        /*0060*/ 	.short	0x0010
        /*0062*/ 	.short	0x0080
        /*0064*/ 	.byte	0x00, 0xf5, 0x21, 0x00


	//----- nvinfo : EIATTR_KPARAM_INFO
	.align		4
.L_71:
        /*0068*/ 	.byte	0x04, 0x17
        /*006a*/ 	.short	(.L_73 - .L_72)
.L_72:
        /*006c*/ 	.word	0x00000000
        /*0070*/ 	.short	0x000f
        /*0072*/ 	.short	0x0078
        /*0074*/ 	.byte	0x00, 0xf5, 0x21, 0x00


	//----- nvinfo : EIATTR_KPARAM_INFO
	.align		4
.L_73:
        /*0078*/ 	.byte	0x04, 0x17
        /*007a*/ 	.short	(.L_75 - .L_74)
.L_74:
        /*007c*/ 	.word	0x00000000
        /*0080*/ 	.short	0x000e
        /*0082*/ 	.short	0x0070
        /*0084*/ 	.byte	0x00, 0xf5, 0x21, 0x00


	//----- nvinfo : EIATTR_KPARAM_INFO
	.align		4
.L_75:
        /*0088*/ 	.byte	0x04, 0x17
        /*008a*/ 	.short	(.L_77 - .L_76)
.L_76:
        /*008c*/ 	.word	0x00000000
        /*0090*/ 	.short	0x000d
        /*0092*/ 	.short	0x0068
        /*0094*/ 	.byte	0x00, 0xf5, 0x21, 0x00


	//----- nvinfo : EIATTR_KPARAM_INFO
	.align		4
.L_77:
        /*0098*/ 	.byte	0x04, 0x17
        /*009a*/ 	.short	(.L_79 - .L_78)
.L_78:
        /*009c*/ 	.word	0x00000000
        /*00a0*/ 	.short	0x000c
        /*00a2*/ 	.short	0x0060
        /*00a4*/ 	.byte	0x00, 0xf5, 0x21, 0x00


	//----- nvinfo : EIATTR_KPARAM_INFO
	.align		4
.L_79:
        /*00a8*/ 	.byte	0x04, 0x17
        /*00aa*/ 	.short	(.L_81 - .L_80)
.L_80:
        /*00ac*/ 	.word	0x00000000
        /*00b0*/ 	.short	0x000b
        /*00b2*/ 	.short	0x0058
        /*00b4*/ 	.byte	0x00, 0xf5, 0x21, 0x00


	//----- nvinfo : EIATTR_KPARAM_INFO
	.align		4
.L_81:
        /*00b8*/ 	.byte	0x04, 0x17
        /*00ba*/ 	.short	(.L_83 - .L_82)
.L_82:
        /*00bc*/ 	.word	0x00000000
        /*00c0*/ 	.short	0x000a
        /*00c2*/ 	.short	0x0050
        /*00c4*/ 	.byte	0x00, 0xf5, 0x21, 0x00


	//----- nvinfo : EIATTR_KPARAM_INFO
	.align		4
.L_83:
        /*00c8*/ 	.byte	0x04, 0x17
        /*00ca*/ 	.short	(.L_85 - .L_84)
.L_84:
        /*00cc*/ 	.word	0x00000000
        /*00d0*/ 	.short	0x0009
        /*00d2*/ 	.short	0x0048
        /*00d4*/ 	.byte	0x00, 0xf5, 0x21, 0x00


	//----- nvinfo : EIATTR_KPARAM_INFO
	.align		4
.L_85:
        /*00d8*/ 	.byte	0x04, 0x17
        /*00da*/ 	.short	(.L_87 - .L_86)
.L_86:
        /*00dc*/ 	.word	0x00000000
        /*00e0*/ 	.short	0x0008
        /*00e2*/ 	.short	0x0040
        /*00e4*/ 	.byte	0x00, 0xf5, 0x21, 0x00


	//----- nvinfo : EIATTR_KPARAM_INFO
	.align		4
.L_87:
        /*00e8*/ 	.byte	0x04, 0x17
        /*00ea*/ 	.short	(.L_89 - .L_88)
.L_88:
        /*00ec*/ 	.word	0x00000000
        /*00f0*/ 	.short	0x0007
        /*00f2*/ 	.short	0x0038
        /*00f4*/ 	.byte	0x00, 0xf0, 0x21, 0x00


	//----- nvinfo : EIATTR_KPARAM_INFO
	.align		4
.L_89:
        /*00f8*/ 	.byte	0x04, 0x17
        /*00fa*/ 	.short	(.L_91 - .L_90)
.L_90:
        /*00fc*/ 	.word	0x00000000
        /*0100*/ 	.short	0x0006
        /*0102*/ 	.short	0x0030
        /*0104*/ 	.byte	0x00, 0xf0, 0x21, 0x00


	//----- nvinfo : EIATTR_KPARAM_INFO
	.align		4
.L_91:
        /*0108*/ 	.byte	0x04, 0x17
        /*010a*/ 	.short	(.L_93 - .L_92)
.L_92:
        /*010c*/ 	.word	0x00000000
        /*0110*/ 	.short	0x0005
        /*0112*/ 	.short	0x0028
        /*0114*/ 	.byte	0x00, 0xf0, 0x21, 0x00


	//----- nvinfo : EIATTR_KPARAM_INFO
	.align		4
.L_93:
        /*0118*/ 	.byte	0x04, 0x17
        /*011a*/ 	.short	(.L_95 - .L_94)
.L_94:
        /*011c*/ 	.word	0x00000000
        /*0120*/ 	.short	0x0004
        /*0122*/ 	.short	0x0020
        /*0124*/ 	.byte	0x00, 0xf0, 0x21, 0x00


	//----- nvinfo : EIATTR_KPARAM_INFO
	.align		4
.L_95:
        /*0128*/ 	.byte	0x04, 0x17
        /*012a*/ 	.short	(.L_97 - .L_96)
.L_96:
        /*012c*/ 	.word	0x00000000
        /*0130*/ 	.short	0x0003
        /*0132*/ 	.short	0x0018
        /*0134*/ 	.byte	0x00, 0xf0, 0x21, 0x00


	//----- nvinfo : EIATTR_KPARAM_INFO
	.align		4
.L_97:
        /*0138*/ 	.byte	0x04, 0x17
        /*013a*/ 	.short	(.L_99 - .L_98)
.L_98:
        /*013c*/ 	.word	0x00000000
        /*0140*/ 	.short	0x0002
        /*0142*/ 	.short	0x0010
        /*0144*/ 	.byte	0x00, 0xf0, 0x21, 0x00


	//----- nvinfo : EIATTR_KPARAM_INFO
	.align		4
.L_99:
        /*0148*/ 	.byte	0x04, 0x17
        /*014a*/ 	.short	(.L_101 - .L_100)
.L_100:
        /*014c*/ 	.word	0x00000000
        /*0150*/ 	.short	0x0001
        /*0152*/ 	.short	0x0008
        /*0154*/ 	.byte	0x00, 0xf0, 0x21, 0x00


	//----- nvinfo : EIATTR_KPARAM_INFO
	.align		4
.L_101:
        /*0158*/ 	.byte	0x04, 0x17
        /*015a*/ 	.short	(.L_103 - .L_102)
.L_102:
        /*015c*/ 	.word	0x00000000
        /*0160*/ 	.short	0x0000
        /*0162*/ 	.short	0x0000
        /*0164*/ 	.byte	0x00, 0xf0, 0x21, 0x00


	//----- nvinfo : EIATTR_SPARSE_MMA_MASK
	.align		4
.L_103:
        /*0168*/ 	.byte	0x03, 0x50
        /*016a*/ 	.short	0x0000


	//----- nvinfo : EIATTR_MAXREG_COUNT
	.align		4
        /*016c*/ 	.byte	0x03, 0x1b
        /*016e*/ 	.short	0x00ff


	//----- nvinfo : EIATTR_MERCURY_ISA_VERSION
	.align		4
        /*0170*/ 	.byte	0x03, 0x5f
        /*0172*/ 	.short	0x0101


	//----- nvinfo : EIATTR_VRC_CTA_INIT_COUNT
	.align		4
        /*0174*/ 	.byte	0x02, 0x4a
	.zero		1
	.zero		1


	//----- nvinfo : EIATTR_EXIT_INSTR_OFFSETS
	.align		4
        /*0178*/ 	.byte	0x04, 0x1c
        /*017a*/ 	.short	(.L_105 - .L_104)


	//   ....[0]....
.L_104:
        /*017c*/ 	.word	0x00000080


	//   ....[1]....
        /*0180*/ 	.word	0x00000470


	//   ....[2]....
        /*0184*/ 	.word	0x00002df0


	//----- nvinfo : EIATTR_CRS_STACK_SIZE
	.align		4
.L_105:
        /*0188*/ 	.byte	0x04, 0x1e
        /*018a*/ 	.short	(.L_107 - .L_106)
.L_106:
        /*018c*/ 	.word	0x00000000


	//----- nvinfo : EIATTR_CBANK_PARAM_SIZE
	.align		4
.L_107:
        /*0190*/ 	.byte	0x03, 0x19
        /*0192*/ 	.short	0x00b0


	//----- nvinfo : EIATTR_PARAM_CBANK
	.align		4
        /*0194*/ 	.byte	0x04, 0x0a
        /*0196*/ 	.short	(.L_109 - .L_108)
	.align		4
.L_108:
        /*0198*/ 	.word	index@(.nv.constant0.reduce_absorption_gpu)
        /*019c*/ 	.short	0x0380
        /*019e*/ 	.short	0x00b0


	//----- nvinfo : EIATTR_SW_WAR
	.align		4
.L_109:
        /*01a0*/ 	.byte	0x04, 0x36
        /*01a2*/ 	.short	(.L_111 - .L_110)
.L_110:
        /*01a4*/ 	.word	0x00000008
.L_111:


//--------------------- .nv.callgraph             --------------------------
	.section	.nv.callgraph,"",@"SHT_CUDA_CALLGRAPH"
	.align	4
	.sectionentsize	8
	.align		4
        /*0000*/ 	.word	0x00000000
	.align		4
        /*0004*/ 	.word	0xffffffff
	.align		4
        /*0008*/ 	.word	0x00000000
	.align		4
        /*000c*/ 	.word	0xfffffffe
	.align		4
        /*0010*/ 	.word	0x00000000
	.align		4
        /*0014*/ 	.word	0xfffffffd
	.align		4
        /*0018*/ 	.word	0x00000000
	.align		4
        /*001c*/ 	.word	0xfffffffc


//--------------------- .text.reduce_absorption_gpu2 --------------------------
	.section	.text.reduce_absorption_gpu2,"ax",@progbits
	.align	128
        .global         reduce_absorption_gpu2
        .type           reduce_absorption_gpu2,@function
        .size           reduce_absorption_gpu2,(.L_x_56 - reduce_absorption_gpu2)
        .other          reduce_absorption_gpu2,@"STO_CUDA_ENTRY STV_DEFAULT"
reduce_absorption_gpu2:
.text.reduce_absorption_gpu2:
[----:B------:R-:W-:Y:S01]  /*0000*/  LDC R1, c[0x0][0x37c] ;  /* 0x0000df00ff017b82 */ /* 0x000fe20000000800 */
[----:B------:R-:W0:Y:S01]  /*0010*/  S2R R2, SR_TID.X ;  /* 0x0000000000027919 */ /* 0x000e220000002100 */
[----:B------:R-:W0:Y:S01]  /*0020*/  LDCU UR4, c[0x0][0x360] ;  /* 0x00006c00ff0477ac */ /* 0x000e220008000800 */
[----:B------:R-:W0:Y:S01]  /*0030*/  S2R R3, SR_CTAID.X ;  /* 0x0000000000037919 */ /* 0x000e220000002500 */
[----:B------:R-:W1:Y:S01]  /*0040*/  LDCU.64 UR6, c[0x0][0x3a8] ;  /* 0x00007500ff0677ac */ /* 0x000e620008000a00 */
[----:B0-----:R-:W-:-:S05]  /*0050*/  IMAD R2, R3, UR4, R2 ;  /* 0x0000000403027c24 */ /* 0x001fca000f8e0202 */
[----:B-1----:R-:W-:-:S04]  /*0060*/  ISETP.GE.U32.AND P0, PT, R2, UR6, PT ;  /* 0x0000000602007c0c */ /* 0x002fc8000bf06070 */
[----:B------:R-:W-:-:S13]  /*0070*/  ISETP.GE.U32.AND.EX P0, PT, RZ, UR7, PT, P0 ;  /* 0x00000007ff007c0c */ /* 0x000fda000bf06100 */
[----:B------:R-:W-:Y:S05]  /*0080*/  @P0 EXIT ;  /* 0x000000000000094d */ /* 0x000fea0003800000 */
[----:B------:R-:W0:Y:S02]  /*0090*/  LDCU UR9, c[0x0][0x38c] ;  /* 0x00007180ff0977ac */ /* 0x000e240008000800 */
[----:B0-----:R-:W-:-:S09]  /*00a0*/  UISETP.NE.U32.AND UP0, UPT, UR9, URZ, UPT ;  /* 0x000000ff0900728c */ /* 0x001fd2000bf05070 */
[----:B------:R-:W-:Y:S05]  /*00b0*/  BRA.U UP0, `(.L_x_0) ;  /* 0x0000000100607547 */ /* 0x000fea000b800000 */
[----:B------:R-:W0:Y:S02]  /*00c0*/  LDCU UR8, c[0x0][0x388] ;  /* 0x00007100ff0877ac */ /* 0x000e240008000800 */
[----:B0-----:R-:W0:Y:S01]  /*00d0*/  I2F.U32.RP R0, UR8 ;  /* 0x0000000800007d06 */ /* 0x001e220008209000 */
[----:B------:R-:W-:-:S07]  /*00e0*/  ISETP.NE.U32.AND P2, PT, RZ, UR8, PT ;  /* 0x00000008ff007c0c */ /* 0x000fce000bf45070 */
[----:B0-----:R-:W0:Y:S02]  /*00f0*/  MUFU.RCP R0, R0 ;  /* 0x0000000000007308 */ /* 0x001e240000001000 */
[----:B0-----:R-:W-:-:S06]  /*0100*/  VIADD R4, R0, 0xffffffe ;  /* 0x0ffffffe00047836 */ /* 0x001fcc0000000000 */
[----:B------:R0:W1:Y:S02]  /*0110*/  F2I.FTZ.U32.TRUNC.NTZ R5, R4 ;  /* 0x0000000400057305 */ /* 0x000064000021f000 */
[----:B0-----:R-:W-:Y:S02]  /*0120*/  IMAD.MOV.U32 R4, RZ, RZ, RZ ;  /* 0x000000ffff047224 */ /* 0x001fe400078e00ff */
[----:B-1----:R-:W-:-:S04]  /*0130*/  IMAD R3, R5, UR8, RZ ;  /* 0x0000000805037c24 */ /* 0x002fc8000f8e02ff */
[----:B------:R-:W-:-:S04]  /*0140*/  IMAD.MOV R3, RZ, RZ, -R3 ;  /* 0x000000ffff037224 */ /* 0x000fc800078e0a03 */
[----:B------:R-:W-:-:S06]  /*0150*/  IMAD.HI.U32 R5, R5, R3, R4 ;  /* 0x0000000305057227 */ /* 0x000fcc00078e0004 */
[----:B------:R-:W-:-:S04]  /*0160*/  IMAD.HI.U32 R4, R5, R2, RZ ;  /* 0x0000000205047227 */ /* 0x000fc800078e00ff */
[----:B------:R-:W-:-:S04]  /*0170*/  IMAD.MOV R3, RZ, RZ, -R4 ;  /* 0x000000ffff037224 */ /* 0x000fc800078e0a04 */
[----:B------:R-:W-:-:S05]  /*0180*/  IMAD R3, R3, UR8, R2 ;  /* 0x0000000803037c24 */ /* 0x000fca000f8e0202 */
[----:B------:R-:W-:-:S13]  /*0190*/  ISETP.GE.U32.AND P0, PT, R3, UR8, PT ;  /* 0x0000000803007c0c */ /* 0x000fda000bf06070 */
[----:B------:R-:W-:Y:S02]  /*01a0*/  @P0 VIADD R3, R3, -UR8 ;  /* 0x8000000803030c36 */ /* 0x000fe40008000000 */
[----:B------:R-:W-:-:S03]  /*01b0*/  @P0 VIADD R4, R4, 0x1 ;  /* 0x0000000104040836 */ /* 0x000fc60000000000 */
[----:B------:R-:W-:Y:S01]  /*01c0*/  ISETP.GE.U32.AND P1, PT, R3, UR8, PT ;  /* 0x0000000803007c0c */ /* 0x000fe2000bf26070 */
[----:B------:R-:W-:-:S12]  /*01d0*/  IMAD.MOV.U32 R3, RZ, RZ, RZ ;  /* 0x000000ffff037224 */ /* 0x000fd800078e00ff */
[----:B------:R-:W-:Y:S01]  /*01e0*/  @P1 VIADD R4, R4, 0x1 ;  /* 0x0000000104041836 */ /* 0x000fe20000000000 */
[----:B------:R-:W-:-:S05]  /*01f0*/  @!P2 LOP3.LUT R4, RZ, UR8, RZ, 0x33, !PT ;  /* 0x00000008ff04ac12 */ /* 0x000fca000f8e33ff */
[----:B------:R-:W-:-:S04]  /*0200*/  IMAD.MOV R5, RZ, RZ, -R4 ;  /* 0x000000ffff057224 */ /* 0x000fc800078e0a04 */
[----:B------:R-:W-:Y:S02]  /*0210*/  IMAD R2, R5, UR8, R2 ;  /* 0x0000000805027c24 */ /* 0x000fe4000f8e0202 */
[----:B------:R-:W-:Y:S01]  /*0220*/  IMAD.MOV.U32 R5, RZ, RZ, RZ ;  /* 0x000000ffff057224 */ /* 0x000fe200078e00ff */
[----:B------:R-:W-:Y:S06]  /*0230*/  BRA `(.L_x_1) ;  /* 0x0000000000307947 */ /* 0x000fec0003800000 */
.L_x_0:
[----:B------:R-:W-:-:S07]  /*0240*/  MOV R0, 0x260 ;  /* 0x0000026000007802 */ /* 0x000fce0000000f00 */
[----:B------:R-:W-:Y:S05]  /*0250*/  CALL.REL.NOINC `($__internal_0_$__cuda_sm20_div_u64) ;  /* 0x0000001c000c7944 */ /* 0x000fea0003c00000 */
[----:B------:R-:W0:Y:S01]  /*0260*/  LDCU.64 UR8, c[0x0][0x388] ;  /* 0x00007100ff0877ac */ /* 0x000e220008000a00 */
[----:B------:R-:W-:Y:S01]  /*0270*/  IADD3 R5, P0, PT, RZ, -R6, RZ ;  /* 0x80000006ff057210 */ /* 0x000fe20007f1e0ff */
[----:B------:R-:W-:Y:S02]  /*0280*/  IMAD.MOV.U32 R3, RZ, RZ, RZ ;  /* 0x000000ffff037224 */ /* 0x000fe400078e00ff */
[----:B------:R-:W-:Y:S02]  /*0290*/  IMAD.MOV.U32 R4, RZ, RZ, R6 ;  /* 0x000000ffff047224 */ /* 0x000fe400078e0006 */
[----:B------:R-:W-:-:S04]  /*02a0*/  IMAD.X R0, RZ, RZ, ~R7, P0 ;  /* 0x000000ffff007224 */ /* 0x000fc800000e0e07 */
[----:B0-----:R-:W-:Y:S02]  /*02b0*/  IMAD R0, R0, UR8, RZ ;  /* 0x0000000800007c24 */ /* 0x001fe4000f8e02ff */
[----:B------:R-:W-:-:S04]  /*02c0*/  IMAD.WIDE.U32 R2, R5, UR8, R2 ;  /* 0x0000000805027c25 */ /* 0x000fc8000f8e0002 */
[----:B------:R-:W-:-:S04]  /*02d0*/  IMAD R5, R5, UR9, R0 ;  /* 0x0000000905057c24 */ /* 0x000fc8000f8e0200 */
[----:B------:R-:W-:Y:S02]  /*02e0*/  IMAD.IADD R3, R3, 0x1, R5 ;  /* 0x0000000103037824 */ /* 0x000fe400078e0205 */
[----:B------:R-:W-:-:S07]  /*02f0*/  IMAD.MOV.U32 R5, RZ, RZ, R7 ;  /* 0x000000ffff057224 */ /* 0x000fce00078e0007 */
.L_x_1:
[----:B------:R-:W0:Y:S01]  /*0300*/  LDCU.128 UR4, c[0x0][0x3b0] ;  /* 0x00007600ff0477ac */ /* 0x000e220008000c00 */
[----:B------:R-:W1:Y:S01]  /*0310*/  LDC.64 R8, c[0x0][0x3c0] ;  /* 0x0000f000ff087b82 */ /* 0x000e620000000a00 */
[----:B0-----:R-:W-:Y:S01]  /*0320*/  UIADD3 UR4, UP0, UPT, UR4, -0x1, URZ ;  /* 0xffffffff04047890 */ /* 0x001fe2000ff1e0ff */
[----:B------:R-:W-:-:S03]  /*0330*/  IMAD R7, R5, UR6, RZ ;  /* 0x0000000605077c24 */ /* 0x000fc6000f8e02ff */
[----:B------:R-:W-:Y:S01]  /*0340*/  UIADD3.X UR5, UPT, UPT, UR5, -0x1, URZ, UP0, !UPT ;  /* 0xffffffff05057890 */ /* 0x000fe200087fe4ff */
[C---:B------:R-:W-:Y:S01]  /*0350*/  IMAD R11, R4.reuse, UR7, R7 ;  /* 0x00000007040b7c24 */ /* 0x040fe2000f8e0207 */
[C---:B------:R-:W-:Y:S01]  /*0360*/  ISETP.NE.U32.AND P0, PT, R4.reuse, UR4, PT ;  /* 0x0000000404007c0c */ /* 0x040fe2000bf05070 */
[----:B------:R-:W-:-:S03]  /*0370*/  IMAD.WIDE.U32 R6, R4, UR6, RZ ;  /* 0x0000000604067c25 */ /* 0x000fc6000f8e00ff */
[----:B------:R-:W-:Y:S01]  /*0380*/  ISETP.NE.AND.EX P0, PT, R5, UR5, PT, P0 ;  /* 0x0000000505007c0c */ /* 0x000fe2000bf05300 */
[----:B------:R-:W-:-:S03]  /*0390*/  IMAD.IADD R11, R7, 0x1, R11 ;  /* 0x00000001070b7824 */ /* 0x000fc600078e020b */
[----:B-1----:R-:W-:Y:S02]  /*03a0*/  SEL R5, R8, RZ, !P0 ;  /* 0x000000ff08057207 */ /* 0x002fe40004000000 */
[----:B------:R-:W-:Y:S02]  /*03b0*/  SEL R4, R9, RZ, !P0 ;  /* 0x000000ff09047207 */ /* 0x000fe40004000000 */
[----:B------:R-:W-:-:S04]  /*03c0*/  IADD3 R0, P0, P1, R5, UR6, R6 ;  /* 0x0000000605007c10 */ /* 0x000fc8000f91e006 */
[----:B------:R-:W-:Y:S02]  /*03d0*/  IADD3.X R4, PT, PT, R4, UR7, R11, P0, P1 ;  /* 0x0000000704047c10 */ /* 0x000fe400087e240b */
[----:B------:R-:W-:-:S04]  /*03e0*/  ISETP.GE.U32.AND P0, PT, R6, R0, PT ;  /* 0x000000000600720c */ /* 0x000fc80003f06070 */
[----:B------:R-:W-:-:S13]  /*03f0*/  ISETP.GE.U32.AND.EX P0, PT, R11, R4, PT, P0 ;  /* 0x000000040b00720c */ /* 0x000fda0003f06100 */
[----:B------:R-:W-:Y:S05]  /*0400*/  @P0 EXIT ;  /* 0x000000000000094d */ /* 0x000fea0003800000 */
[----:B------:R-:W0:Y:S01]  /*0410*/  LDCU.64 UR4, c[0x0][0x3e8] ;  /* 0x00007d00ff0477ac */ /* 0x000e220008000a00 */
[----:B------:R-:W1:Y:S01]  /*0420*/  LDCU.64 UR14, c[0x0][0x358] ;  /* 0x00006b00ff0e77ac */ /* 0x000e620008000a00 */
[----:B------:R-:W2:Y:S01]  /*0430*/  LDCU.64 UR10, c[0x0][0x3f0] ;  /* 0x00007e00ff0a77ac */ /* 0x000ea20008000a00 */
[----:B------:R-:W3:Y:S01]  /*0440*/  LDCU.64 UR6, c[0x0][0x398] ;  /* 0x00007300ff0677ac */ /* 0x000ee20008000a00 */
[----:B0-----:R-:W-:-:S04]  /*0450*/  IADD3 R8, P0, PT, R2, UR4, RZ ;  /* 0x0000000402087c10 */ /* 0x001fc8000ff1e0ff */
[----:B------:R-:W-:Y:S01]  /*0460*/  IADD3.X R9, PT, PT, R3, UR5, RZ, P0, !PT ;  /* 0x0000000503097c10 */ /* 0x000fe200087fe4ff */
[----:B------:R-:W0:Y:S04]  /*0470*/  LDCU.64 UR4, c[0x0][0x3a0] ;  /* 0x00007400ff0477ac */ /* 0x000e280008000a00 */
[----:B-1----:R1:W5:Y:S01]  /*0480*/  LDG.E.U8 R5, desc[UR14][R8.64] ;  /* 0x0000000e08057981 */ /* 0x002362000c1e1100 */
[----:B--2---:R-:W-:Y:S01]  /*0490*/  LEA R12, P0, R2, UR10, 0x2 ;  /* 0x0000000a020c7c11 */ /* 0x004fe2000f8010ff */
[----:B------:R-:W-:-:S03]  /*04a0*/  IMAD.MOV.U32 R7, RZ, RZ, R11 ;  /* 0x000000ffff077224 */ /* 0x000fc600078e000b */
[----:B------:R-:W-:Y:S01]  /*04b0*/  LEA.HI.X R13, R2, UR11, R3, 0x2, P0 ;  /* 0x0000000b020d7c11 */ /* 0x000fe200080f1403 */
[----:B0-----:R-:W-:Y:S02]  /*04c0*/  UISETP.NE.U32.AND UP0, UPT, UR4, URZ, UPT ;  /* 0x000000ff0400728c */ /* 0x001fe4000bf05070 */
[----:B---3--:R-:W-:Y:S02]  /*04d0*/  UIADD3 UR6, UP1, UPT, UR4, UR6, URZ ;  /* 0x0000000604067290 */ /* 0x008fe4000ff3e0ff */
[----:B------:R-:W-:Y:S02]  /*04e0*/  UISETP.NE.AND.EX UP0, UPT, UR5, URZ, UPT, UP0 ;  /* 0x000000ff0500728c */ /* 0x000fe4000bf05300 */
[----:B------:R-:W-:-:S07]  /*04f0*/  UIADD3.X UR7, UPT, UPT, UR5, UR7, URZ, UP1, !UPT ;  /* 0x0000000705077290 */ /* 0x000fce0008ffe4ff */
[----:B-1----:R-:W-:Y:S05]  /*0500*/  BRA.U UP0, `(.L_x_2) ;  /* 0x00000005008c7547 */ /* 0x002fea000b800000 */
[----:B------:R-:W-:Y:S01]  /*0510*/  IMAD.MOV.U32 R16, RZ, RZ, 0x0 ;  /* 0x00000000ff107424 */ /* 0x000fe200078e00ff */
[----:B------:R-:W-:Y:S01]  /*0520*/  UMOV UR4, 0xfefa39ef ;  /* 0xfefa39ef00047882 */ /* 0x000fe20000000000 */
[----:B------:R-:W-:Y:S01]  /*0530*/  IMAD.MOV.U32 R17, RZ, RZ, 0x43380000 ;  /* 0x43380000ff117424 */ /* 0x000fe200078e00ff */
[----:B------:R-:W-:Y:S01]  /*0540*/  UMOV UR5, 0x3fe62e42 ;  /* 0x3fe62e4200057882 */ /* 0x000fe20000000000 */
[----:B------:R-:W0:Y:S01]  /*0550*/  LDCU.64 UR12, c[0x0][0x3d0] ;  /* 0x00007a00ff0c77ac */ /* 0x000e220008000a00 */
[----:B-----5:R-:W-:-:S03]  /*0560*/  LOP3.LUT R5, R5, 0xff, RZ, 0xc0, !PT ;  /* 0x000000ff05057812 */ /* 0x020fc600078ec0ff */
[----:B------:R-:W-:Y:S01]  /*0570*/  DADD R16, -R16, 6.75539944105574400000e+15 ;  /* 0x4338000010107429 */ /* 0x000fe20000000100 */
[----:B------:R-:W-:Y:S01]  /*0580*/  UMOV UR10, 0xb ;  /* 0x0000000b000a7882 */ /* 0x000fe20000000000 */
[----:B------:R-:W-:-:S06]  /*0590*/  UMOV UR11, 0x3fe00000 ;  /* 0x3fe00000000b7882 */ /* 0x000fcc0000000000 */
[----:B------:R-:W-:Y:S01]  /*05a0*/  DMUL R8, R16, -UR4 ;  /* 0x8000000410087c28 */ /* 0x000fe20008000000 */
[----:B------:R-:W-:Y:S01]  /*05b0*/  UMOV UR4, 0x3b39803f ;  /* 0x3b39803f00047882 */ /* 0x000fe20000000000 */
[----:B------:R-:W-:Y:S01]  /*05c0*/  UMOV UR5, 0x3c7abc9e ;  /* 0x3c7abc9e00057882 */ /* 0x000fe20000000000 */
[----:B0-----:R-:W-:-:S05]  /*05d0*/  LEA R10, P0, R2, UR12, 0x3 ;  /* 0x0000000c020a7c11 */ /* 0x001fca000f8018ff */
[----:B------:R-:W-:Y:S01]  /*05e0*/  DFMA R16, R16, -UR4, R8 ;  /* 0x8000000410107c2b */ /* 0x000fe20008000008 */
[----:B------:R-:W-:Y:S01]  /*05f0*/  UMOV UR4, 0x69ce2bdf ;  /* 0x69ce2bdf00047882 */ /* 0x000fe20000000000 */
[----:B------:R-:W-:Y:S01]  /*0600*/  IMAD.MOV.U32 R8, RZ, RZ, -0x35dec16 ;  /* 0xfca213eaff087424 */ /* 0x000fe200078e00ff */
[----:B------:R-:W-:Y:S01]  /*0610*/  UMOV UR5, 0x3e5ade15 ;  /* 0x3e5ade1500057882 */ /* 0x000fe20000000000 */
[----:B------:R-:W-:Y:S01]  /*0620*/  IMAD.MOV.U32 R9, RZ, RZ, 0x3e928af3 ;  /* 0x3e928af3ff097424 */ /* 0x000fe200078e00ff */
[----:B------:R-:W-:-:S05]  /*0630*/  LEA.HI.X R11, R2, UR13, R3, 0x3, P0 ;  /* 0x0000000d020b7c11 */ /* 0x000fca00080f1c03 */
[----:B------:R-:W-:Y:S01]  /*0640*/  DFMA R8, R16, UR4, R8 ;  /* 0x0000000410087c2b */ /* 0x000fe20008000008 */
[----:B------:R-:W-:Y:S01]  /*0650*/  UMOV UR4, 0x62401315 ;  /* 0x6240131500047882 */ /* 0x000fe20000000000 */
[----:B------:R-:W-:-:S06]  /*0660*/  UMOV UR5, 0x3ec71dee ;  /* 0x3ec71dee00057882 */ /* 0x000fcc0000000000 */
[----:B------:R-:W-:Y:S01]  /*0670*/  DFMA R8, R16, R8, UR4 ;  /* 0x0000000410087e2b */ /* 0x000fe20008000008 */
        /* <DEDUP_REMOVED lines=18> */
[----:B------:R-:W-:Y:S02]  /*07a0*/  UIMAD.WIDE.U32 UR4, UR8, 0x8, URZ ;  /* 0x00000008080478a5 */ /* 0x000fe4000f8e00ff */
[----:B------:R-:W-:-:S04]  /*07b0*/  USHF.L.U32 UR8, UR9, 0x3, URZ ;  /* 0x0000000309087899 */ /* 0x000fc800080006ff */
[----:B------:R-:W-:Y:S01]  /*07c0*/  UIADD3 UR5, UPT, UPT, UR5, UR8, URZ ;  /* 0x0000000805057290 */ /* 0x000fe2000fffe0ff */
[----:B------:R-:W-:Y:S01]  /*07d0*/  DFMA R14, R16, R8, UR10 ;  /* 0x0000000a100e7e2b */ /* 0x000fe20008000008 */
[----:B------:R-:W-:-:S04]  /*07e0*/  IADD3 R8, P1, PT, R10, UR4, RZ ;  /* 0x000000040a087c10 */ /* 0x000fc8000ff3e0ff */
[----:B------:R-:W-:Y:S01]  /*07f0*/  IADD3.X R9, PT, PT, R11, UR5, RZ, P1, !PT ;  /* 0x000000050b097c10 */ /* 0x000fe20008ffe4ff */
[----:B------:R-:W0:Y:S02]  /*0800*/  LDCU.64 UR8, c[0x0][0x3e0] ;  /* 0x00007c00ff0877ac */ /* 0x000e240008000a00 */
[----:B------:R-:W-:Y:S01]  /*0810*/  DFMA R18, R16, R14, 1 ;  /* 0x3ff000001012742b */ /* 0x000fe2000000000e */
[----:B------:R-:W-:-:S04]  /*0820*/  IADD3 R14, P0, PT, R8, UR4, RZ ;  /* 0x00000004080e7c10 */ /* 0x000fc8000ff1e0ff */
[----:B------:R-:W-:Y:S02]  /*0830*/  IADD3 R2, P1, PT, R14, UR4, RZ ;  /* 0x000000040e027c10 */ /* 0x000fe4000ff3e0ff */
[----:B------:R-:W-:Y:S01]  /*0840*/  IADD3.X R15, PT, PT, R9, UR5, RZ, P0, !PT ;  /* 0x00000005090f7c10 */ /* 0x000fe200087fe4ff */
[----:B------:R-:W-:-:S03]  /*0850*/  DFMA R16, R16, R18, 1 ;  /* 0x3ff000001010742b */ /* 0x000fc60000000012 */
[----:B------:R-:W-:-:S08]  /*0860*/  IADD3.X R3, PT, PT, R15, UR5, RZ, P1, !PT ;  /* 0x000000050f037c10 */ /* 0x000fd00008ffe4ff */
.L_x_3:
[----:B-1----:R-:W1:Y:S01]  /*0870*/  LDC.64 R22, c[0x0][0x390] ;  /* 0x0000e400ff167b82 */ /* 0x002e620000000a00 */
[----:B------:R-:W-:Y:S01]  /*0880*/  UMOV UR4, UR6 ;  /* 0x0000000600047c82 */ /* 0x000fe20008000000 */
[----:B------:R-:W-:Y:S01]  /*0890*/  UMOV UR5, UR7 ;  /* 0x0000000700057c82 */ /* 0x000fe20008000000 */
[----:B------:R-:W2:Y:S01]  /*08a0*/  LDG.E R27, desc[UR14][R12.64] ;  /* 0x0000000e0c1b7981 */ /* 0x000ea2000c1e1900 */
[-C--:B-1----:R-:W-:Y:S02]  /*08b0*/  IMAD R18, R7, R22.reuse, RZ ;  /* 0x0000001607127224 */ /* 0x082fe400078e02ff */
[----:B------:R-:W-:-:S04]  /*08c0*/  IMAD.WIDE.U32 R20, R6, R22, UR4 ;  /* 0x0000000406147e25 */ /* 0x000fc8000f8e0016 */
[----:B------:R-:W-:Y:S01]  /*08d0*/  IMAD R19, R6, R23, R18 ;  /* 0x0000001706137224 */ /* 0x000fe200078e0212 */
[----:B------:R-:W-:Y:S02]  /*08e0*/  IADD3 R23, P0, PT, R5, R20, RZ ;  /* 0x0000001405177210 */ /* 0x000fe40007f1e0ff */
[----:B0-----:R-:W-:Y:S01]  /*08f0*/  LEA R18, P2, R20, UR8, 0x2 ;  /* 0x0000000814127c11 */ /* 0x001fe2000f8410ff */
[----:B------:R-:W-:Y:S01]  /*0900*/  IMAD.IADD R19, R21, 0x1, R19 ;  /* 0x0000000115137824 */ /* 0x000fe200078e0213 */
[----:B------:R-:W-:-:S03]  /*0910*/  LEA R22, P1, R23, UR8, 0x2 ;  /* 0x0000000817167c11 */ /* 0x000fc6000f8210ff */
[--C-:B------:R-:W-:Y:S01]  /*0920*/  IMAD.X R24, RZ, RZ, R19.reuse, P0 ;  /* 0x000000ffff187224 */ /* 0x100fe200000e0613 */
[----:B------:R-:W-:-:S04]  /*0930*/  LEA.HI.X R19, R20, UR9, R19, 0x2, P2 ;  /* 0x0000000914137c11 */ /* 0x000fc800090f1413 */
[----:B------:R-:W-:Y:S01]  /*0940*/  LEA.HI.X R23, R23, UR9, R24, 0x2, P1 ;  /* 0x0000000917177c11 */ /* 0x000fe200088f1418 */
[----:B------:R-:W3:Y:S04]  /*0950*/  LDG.E R28, desc[UR14][R18.64] ;  /* 0x0000000e121c7981 */ /* 0x000ee8000c1e1900 */
[----:B------:R-:W4:Y:S04]  /*0960*/  LDG.E R20, desc[UR14][R22.64+0x10] ;  /* 0x0000100e16147981 */ /* 0x000f28000c1e1900 */
[----:B------:R-:W4:Y:S01]  /*0970*/  LDG.E R21, desc[UR14][R22.64+0x14] ;  /* 0x0000140e16157981 */ /* 0x000f22000c1e1900 */
[----:B---3--:R-:W0:Y:S01]  /*0980*/  F2F.F64.F32 R24, R28 ;  /* 0x0000001c00187310 */ /* 0x008e220000201800 */
[----:B----4-:R-:W-:-:S04]  /*0990*/  FADD R21, -R20, R21 ;  /* 0x0000001514157221 */ /* 0x010fc80000000100 */
[----:B--2---:R-:W-:-:S06]  /*09a0*/  FFMA R21, R27, R21, R20 ;  /* 0x000000151b157223 */ /* 0x004fcc0000000014 */
[----:B------:R-:W1:Y:S01]  /*09b0*/  F2F.F64.F32 R20, R21 ;  /* 0x0000001500147310 */ /* 0x000e620000201800 */
[----:B0-----:R-:W-:-:S08]  /*09c0*/  DMUL R24, R16, R24 ;  /* 0x0000001810187228 */ /* 0x001fd00000000000 */
[----:B-1----:R-:W-:-:S07]  /*09d0*/  DMUL R24, R20, R24 ;  /* 0x0000001814187228 */ /* 0x002fce0000000000 */
[----:B------:R0:W-:Y:S04]  /*09e0*/  REDG.E.ADD.F64.RN.STRONG.GPU desc[UR14][R10.64], R24 ;  /* 0x000000180a0079a6 */ /* 0x0001e8000c12ff0e */
[----:B------:R-:W2:Y:S02]  /*09f0*/  LDG.E R29, desc[UR14][R18.64+0x4] ;  /* 0x0000040e121d7981 */ /* 0x000ea4000c1e1900 */
[----:B--2---:R-:W1:Y:S02]  /*0a00*/  F2F.F64.F32 R26, R29 ;  /* 0x0000001d001a7310 */ /* 0x004e640000201800 */
[----:B-1----:R-:W-:-:S08]  /*0a10*/  DMUL R26, R16, R26 ;  /* 0x0000001a101a7228 */ /* 0x002fd00000000000 */
[----:B------:R-:W-:-:S07]  /*0a20*/  DMUL R26, R20, R26 ;  /* 0x0000001a141a7228 */ /* 0x000fce0000000000 */
[----:B------:R1:W-:Y:S04]  /*0a30*/  REDG.E.ADD.F64.RN.STRONG.GPU desc[UR14][R8.64], R26 ;  /* 0x0000001a080079a6 */ /* 0x0003e8000c12ff0e */
[----:B------:R-:W2:Y:S02]  /*0a40*/  LDG.E R28, desc[UR14][R18.64+0x8] ;  /* 0x0000080e121c7981 */ /* 0x000ea4000c1e1900 */
[----:B--2---:R-:W2:Y:S02]  /*0a50*/  F2F.F64.F32 R22, R28 ;  /* 0x0000001c00167310 */ /* 0x004ea40000201800 */
[----:B--2---:R-:W-:-:S08]  /*0a60*/  DMUL R22, R16, R22 ;  /* 0x0000001610167228 */ /* 0x004fd00000000000 */
[----:B------:R-:W-:-:S07]  /*0a70*/  DMUL R22, R20, R22 ;  /* 0x0000001614167228 */ /* 0x000fce0000000000 */
[----:B------:R1:W-:Y:S04]  /*0a80*/  REDG.E.ADD.F64.RN.STRONG.GPU desc[UR14][R14.64], R22 ;  /* 0x000000160e0079a6 */ /* 0x0003e8000c12ff0e */
[----:B------:R-:W0:Y:S01]  /*0a90*/  LDG.E R28, desc[UR14][R18.64+0xc] ;  /* 0x00000c0e121c7981 */ /* 0x000e22000c1e1900 */
[----:B------:R-:W-:-:S05]  /*0aa0*/  IADD3 R6, P0, PT, R6, 0x1, RZ ;  /* 0x0000000106067810 */ /* 0x000fca0007f1e0ff */
[----:B------:R-:W-:Y:S01]  /*0ab0*/  IMAD.X R7, RZ, RZ, R7, P0 ;  /* 0x000000ffff077224 */ /* 0x000fe200000e0607 */
[----:B------:R-:W-:-:S04]  /*0ac0*/  ISETP.NE.U32.AND P0, PT, R6, R0, PT ;  /* 0x000000000600720c */ /* 0x000fc80003f05070 */
[----:B------:R-:W-:Y:S01]  /*0ad0*/  ISETP.NE.AND.EX P0, PT, R7, R4, PT, P0 ;  /* 0x000000040700720c */ /* 0x000fe20003f05300 */
[----:B0-----:R-:W0:Y:S02]  /*0ae0*/  F2F.F64.F32 R24, R28 ;  /* 0x0000001c00187310 */ /* 0x001e240000201800 */
[----:B0-----:R-:W-:-:S08]  /*0af0*/  DMUL R24, R16, R24 ;  /* 0x0000001810187228 */ /* 0x001fd00000000000 */
[----:B------:R-:W-:-:S07]  /*0b00*/  DMUL R24, R20, R24 ;  /* 0x0000001814187228 */ /* 0x000fce0000000000 */
[----:B------:R1:W-:Y:S01]  /*0b10*/  REDG.E.ADD.F64.RN.STRONG.GPU desc[UR14][R2.64], R24 ;  /* 0x00000018020079a6 */ /* 0x0003e2000c12ff0e */
[----:B------:R-:W-:Y:S05]  /*0b20*/  @!P0 EXIT ;  /* 0x000000000000894d */ /* 0x000fea0003800000 */
[----:B------:R-:W-:Y:S05]  /*0b30*/  BRA `(.L_x_3) ;  /* 0xfffffffc004c7947 */ /* 0x000fea000383ffff */
.L_x_2:
[----:B------:R-:W-:Y:S02]  /*0b40*/  USHF.L.U64.HI UR10, UR8, 0x3, UR9 ;  /* 0x00000003080a7899 */ /* 0x000fe40008010209 */
[----:B------:R-:W-:Y:S02]  /*0b50*/  ULOP3.LUT UR11, UR4, 0x7, URZ, 0xc0, !UPT ;  /* 0x00000007040b7892 */ /* 0x000fe4000f8ec0ff */
[----:B------:R-:W-:-:S12]  /*0b60*/  USHF.L.U32 UR9, UR8, 0x3, URZ ;  /* 0x0000000308097899 */ /* 0x000fd800080006ff */
.L_x_9:
[----:B0-----:R-:W0:Y:S01]  /*0b70*/  LDCU.64 UR4, c[0x0][0x3a0] ;  /* 0x00007400ff0477ac */ /* 0x001e220008000a00 */
[----:B-----5:R-:W-:Y:S01]  /*0b80*/  LOP3.LUT R8, R5, 0xff, RZ, 0xc0, !PT ;  /* 0x000000ff05087812 */ /* 0x020fe200078ec0ff */
[----:B------:R-:W0:Y:S01]  /*0b90*/  LDCU.64 UR6, c[0x0][0x398] ;  /* 0x00007300ff0677ac */ /* 0x000e220008000a00 */
[----:B------:R-:W1:Y:S01]  /*0ba0*/  LDCU.64 UR12, c[0x0][0x390] ;  /* 0x00007200ff0c77ac */ /* 0x000e620008000a00 */
[----:B------:R-:W2:Y:S01]  /*0bb0*/  LDCU.64 UR16, c[0x0][0x3e0] ;  /* 0x00007c00ff1077ac */ /* 0x000ea20008000a00 */
[----:B------:R-:W3:Y:S01]  /*0bc0*/  LDCU.64 UR20, c[0x0][0x3a0] ;  /* 0x00007400ff1477ac */ /* 0x000ee20008000a00 */
[----:B0-----:R-:W-:-:S04]  /*0bd0*/  UIADD3 UR4, UP0, UPT, UR4, UR6, URZ ;  /* 0x0000000604047290 */ /* 0x001fc8000ff1e0ff */
[----:B------:R-:W-:Y:S01]  /*0be0*/  UIADD3.X UR5, UPT, UPT, UR5, UR7, URZ, UP0, !UPT ;  /* 0x0000000705057290 */ /* 0x000fe200087fe4ff */
[----:B-1----:R-:W-:Y:S01]  /*0bf0*/  IMAD R11, R7, UR12, RZ ;  /* 0x0000000c070b7c24 */ /* 0x002fe2000f8e02ff */
[----:B------:R-:W0:Y:S01]  /*0c00*/  LDCU.64 UR6, c[0x0][0x3f0] ;  /* 0x00007e00ff0677ac */ /* 0x000e220008000a00 */
[----:B------:R-:W-:Y:S02]  /*0c10*/  IADD3 R8, P0, PT, R8, UR4, RZ ;  /* 0x0000000408087c10 */ /* 0x000fe4000ff1e0ff */
[----:B------:R-:W-:-:S03]  /*0c20*/  IMAD R23, R6, UR13, R11 ;  /* 0x0000000d06177c24 */ /* 0x000fc6000f8e020b */
[----:B------:R-:W-:Y:S02]  /*0c30*/  IMAD.X R9, RZ, RZ, UR5, P0 ;  /* 0x00000005ff097e24 */ /* 0x000fe400080e06ff */
[----:B------:R-:W-:-:S04]  /*0c40*/  IMAD.WIDE.U32 R8, R6, UR12, R8 ;  /* 0x0000000c06087c25 */ /* 0x000fc8000f8e0008 */
[----:B------:R-:W-:Y:S01]  /*0c50*/  IMAD.IADD R9, R9, 0x1, R23 ;  /* 0x0000000109097824 */ /* 0x000fe200078e0217 */
[----:B--2---:R-:W-:Y:S02]  /*0c60*/  LEA R12, P0, R8, UR16, 0x2 ;  /* 0x00000010080c7c11 */ /* 0x004fe4000f8010ff */
[----:B0-----:R-:W-:Y:S02]  /*0c70*/  LEA R14, P1, R2, UR6, 0x2 ;  /* 0x00000006020e7c11 */ /* 0x001fe4000f8210ff */
[----:B------:R-:W-:Y:S02]  /*0c80*/  LEA.HI.X R13, R8, UR17, R9, 0x2, P0 ;  /* 0x00000011080d7c11 */ /* 0x000fe400080f1409 */
[----:B------:R-:W-:Y:S01]  /*0c90*/  LEA.HI.X R15, R2, UR7, R3, 0x2, P1 ;  /* 0x00000007020f7c11 */ /* 0x000fe200088f1403 */
[----:B------:R-:W0:Y:S02]  /*0ca0*/  LDC.64 R8, c[0x0][0x398] ;  /* 0x0000e600ff087b82 */ /* 0x000e240000000a00 */
[----:B------:R-:W2:Y:S04]  /*0cb0*/  LDG.E R22, desc[UR14][R12.64+0x10] ;  /* 0x0000100e0c167981 */ /* 0x000ea8000c1e1900 */
[----:B------:R-:W2:Y:S04]  /*0cc0*/  LDG.E R11, desc[UR14][R12.64+0x14] ;  /* 0x0000140e0c0b7981 */ /* 0x000ea8000c1e1900 */
[----:B------:R-:W4:Y:S01]  /*0cd0*/  LDG.E R15, desc[UR14][R14.64] ;  /* 0x0000000e0e0f7981 */ /* 0x000f22000c1e1900 */
[----:B---3--:R-:W-:Y:S01]  /*0ce0*/  UISETP.GE.U32.AND UP0, UPT, UR20, 0x8, UPT ;  /* 0x000000081400788c */ /* 0x008fe2000bf06070 */
[----:B------:R-:W-:Y:S01]  /*0cf0*/  UMOV UR4, URZ ;  /* 0x000000ff00047c82 */ /* 0x000fe20008000000 */
[----:B------:R-:W-:-:S02]  /*0d00*/  UMOV UR5, URZ ;  /* 0x000000ff00057c82 */ /* 0x000fc40008000000 */
[----:B------:R-:W-:Y:S01]  /*0d10*/  UISETP.GE.U32.AND.EX UP0, UPT, UR21, URZ, UPT, UP0 ;  /* 0x000000ff1500728c */ /* 0x000fe2000bf06100 */
[----:B0-----:R-:W-:-:S04]  /*0d20*/  IMAD.WIDE.U32 R8, R6, UR12, R8 ;  /* 0x0000000c06087c25 */ /* 0x001fc8000f8e0008 */
[----:B------:R-:W-:Y:S02]  /*0d30*/  IMAD.IADD R23, R23, 0x1, R9 ;  /* 0x0000000117177824 */ /* 0x000fe400078e0209 */
[----:B--2---:R-:W-:-:S04]  /*0d40*/  FADD R11, -R22, R11 ;  /* 0x0000000b160b7221 */ /* 0x004fc80000000100 */
[----:B----4-:R-:W-:Y:S01]  /*0d50*/  FFMA R22, R15, R11, R22 ;  /* 0x0000000b0f167223 */ /* 0x010fe20000000016 */
[----:B------:R-:W-:Y:S01]  /*0d60*/  CS2R R10, SRZ ;  /* 0x00000000000a7805 */ /* 0x000fe2000001ff00 */
[----:B------:R-:W-:Y:S06]  /*0d70*/  BRA.U !UP0, `(.L_x_4) ;  /* 0x0000000508307547 */ /* 0x000fec000b800000 */
[----:B------:R-:W0:Y:S01]  /*0d80*/  LDC.64 R14, c[0x0][0x388] ;  /* 0x0000e200ff0e7b82 */ /* 0x000e220000000a00 */
[----:B------:R-:W1:Y:S01]  /*0d90*/  LDCU UR12, c[0x0][0x3a4] ;  /* 0x00007480ff0c77ac */ /* 0x000e620008000800 */
[----:B------:R-:W-:Y:S02]  /*0da0*/  LEA R12, P0, R8, UR16, 0x2 ;  /* 0x00000010080c7c11 */ /* 0x000fe4000f8010ff */
[----:B------:R-:W-:Y:S01]  /*0db0*/  CS2R R10, SRZ ;  /* 0x00000000000a7805 */ /* 0x000fe2000001ff00 */
[----:B------:R-:W-:Y:S01]  /*0dc0*/  ULOP3.LUT UR8, UR20, 0xfffffff8, URZ, 0xc0, !UPT ;  /* 0xfffffff814087892 */ /* 0x000fe2000f8ec0ff */
[----:B------:R-:W-:Y:S01]  /*0dd0*/  IADD3 R12, P1, PT, R12, 0x10, RZ ;  /* 0x000000100c0c7810 */ /* 0x000fe20007f3e0ff */
[----:B------:R-:W2:Y:S01]  /*0de0*/  LDCU.64 UR18, c[0x0][0x3d8] ;  /* 0x00007b00ff1277ac */ /* 0x000ea20008000a00 */
[----:B------:R-:W-:Y:S01]  /*0df0*/  LEA.HI.X R13, R8, UR17, R23, 0x2, P0 ;  /* 0x00000011080d7c11 */ /* 0x000fe200080f1417 */
[----:B------:R-:W-:Y:S01]  /*0e00*/  UMOV UR4, URZ ;  /* 0x000000ff00047c82 */ /* 0x000fe20008000000 */
[----:B------:R-:W-:-:S03]  /*0e10*/  UMOV UR5, URZ ;  /* 0x000000ff00057c82 */ /* 0x000fc60008000000 */
[----:B------:R-:W-:Y:S01]  /*0e20*/  IMAD.X R13, RZ, RZ, R13, P1 ;  /* 0x000000ffff0d7224 */ /* 0x000fe200008e060d */
[----:B------:R-:W-:Y:S01]  /*0e30*/  UMOV UR6, UR8 ;  /* 0x0000000800067c82 */ /* 0x000fe20008000000 */
[----:B-1----:R-:W-:-:S05]  /*0e40*/  UMOV UR7, UR12 ;  /* 0x0000000c00077c82 */ /* 0x002fca0008000000 */
.L_x_5:
[C---:B0-----:R-:W-:Y:S01]  /*0e50*/  IMAD R18, R14.reuse, UR5, RZ ;  /* 0x000000050e127c24 */ /* 0x041fe2000f8e02ff */
[----:B------:R-:W3:Y:S01]  /*0e60*/  LDG.E R29, desc[UR14][R12.64+-0x10] ;  /* 0xfffff00e0c1d7981 */ /* 0x000ee2000c1e1900 */
[----:B------:R-:W-:-:S03]  /*0e70*/  IMAD.WIDE.U32 R16, R14, UR4, R2 ;  /* 0x000000040e107c25 */ /* 0x000fc6000f8e0002 */
[----:B------:R-:W4:Y:S01]  /*0e80*/  LDG.E R28, desc[UR14][R12.64+-0xc] ;  /* 0xfffff40e0c1c7981 */ /* 0x000f22000c1e1900 */
[----:B------:R-:W-:Y:S01]  /*0e90*/  IMAD R19, R15, UR4, R18 ;  /* 0x000000040f137c24 */ /* 0x000fe2000f8e0212 */
[----:B--2---:R-:W-:-:S03]  /*0ea0*/  LEA R26, P0, R16, UR18, 0x3 ;  /* 0x00000012101a7c11 */ /* 0x004fc6000f8018ff */
[----:B------:R-:W-:-:S05]  /*0eb0*/  IMAD.IADD R17, R17, 0x1, R19 ;  /* 0x0000000111117824 */ /* 0x000fca00078e0213 */
[----:B------:R-:W-:-:S05]  /*0ec0*/  LEA.HI.X R27, R16, UR19, R17, 0x3, P0 ;  /* 0x00000013101b7c11 */ /* 0x000fca00080f1c11 */
[----:B------:R-:W2:Y:S01]  /*0ed0*/  LDG.E.64 R20, desc[UR14][R26.64] ;  /* 0x0000000e1a147981 */ /* 0x000ea2000c1e1b00 */
[----:B------:R-:W-:-:S04]  /*0ee0*/  IADD3 R18, P0, PT, R26, UR9, RZ ;  /* 0x000000091a127c10 */ /* 0x000fc8000ff1e0ff */
[----:B------:R-:W-:-:S05]  /*0ef0*/  IADD3.X R19, PT, PT, R27, UR10, RZ, P0, !PT ;  /* 0x0000000a1b137c10 */ /* 0x000fca00087fe4ff */
[----:B------:R-:W5:Y:S01]  /*0f00*/  LDG.E.64 R16, desc[UR14][R18.64] ;  /* 0x0000000e12107981 */ /* 0x000f62000c1e1b00 */
[----:B---3--:R0:W2:Y:S03]  /*0f10*/  F2F.F64.F32 R24, R29 ;  /* 0x0000001d00187310 */ /* 0x0080a60000201800 */
[----:B0-----:R-:W3:Y:S01]  /*0f20*/  LDG.E R29, desc[UR14][R12.64+-0x8] ;  /* 0xfffff80e0c1d7981 */ /* 0x001ee2000c1e1900 */
[----:B--2---:R-:W-:-:S04]  /*0f30*/  DFMA R20, R24, R20, R10 ;  /* 0x000000141814722b */ /* 0x004fc8000000000a */
[----:B----4-:R0:W5:Y:S01]  /*0f40*/  F2F.F64.F32 R10, R28 ;  /* 0x0000001c000a7310 */ /* 0x0101620000201800 */
[----:B------:R-:W-:-:S04]  /*0f50*/  IADD3 R24, P0, PT, R18, UR9, RZ ;  /* 0x0000000912187c10 */ /* 0x000fc8000ff1e0ff */
[----:B------:R-:W-:Y:S01]  /*0f60*/  IADD3.X R25, PT, PT, R19, UR10, RZ, P0, !PT ;  /* 0x0000000a13197c10 */ /* 0x000fe200087fe4ff */
[----:B0-----:R-:W2:Y:S01]  /*0f70*/  LDG.E R28, desc[UR14][R12.64+-0x4] ;  /* 0xfffffc0e0c1c7981 */ /* 0x001ea2000c1e1900 */
[----:B-----5:R-:W-:-:S03]  /*0f80*/  DFMA R16, R10, R16, R20 ;  /* 0x000000100a10722b */ /* 0x020fc60000000014 */
[----:B------:R-:W4:Y:S01]  /*0f90*/  LDG.E.64 R20, desc[UR14][R24.64] ;  /* 0x0000000e18147981 */ /* 0x000f22000c1e1b00 */
[----:B------:R-:W-:-:S04]  /*0fa0*/  IADD3 R26, P0, PT, R24, UR9, RZ ;  /* 0x00000009181a7c10 */ /* 0x000fc8000ff1e0ff */
[----:B------:R-:W-:-:S05]  /*0fb0*/  IADD3.X R27, PT, PT, R25, UR10, RZ, P0, !PT ;  /* 0x0000000a191b7c10 */ /* 0x000fca00087fe4ff */
[----:B------:R-:W5:Y:S01]  /*0fc0*/  LDG.E.64 R18, desc[UR14][R26.64] ;  /* 0x0000000e1a127981 */ /* 0x000f62000c1e1b00 */
[----:B---3--:R0:W4:Y:S03]  /*0fd0*/  F2F.F64.F32 R10, R29 ;  /* 0x0000001d000a7310 */ /* 0x0081260000201800 */
[----:B0-----:R-:W3:Y:S01]  /*0fe0*/  LDG.E R29, desc[UR14][R12.64] ;  /* 0x0000000e0c1d7981 */ /* 0x001ee2000c1e1900 */
[----:B----4-:R-:W-:-:S04]  /*0ff0*/  DFMA R20, R10, R20, R16 ;  /* 0x000000140a14722b */ /* 0x010fc80000000010 */
[----:B--2---:R0:W5:Y:S01]  /*1000*/  F2F.F64.F32 R16, R28 ;  /* 0x0000001c00107310 */ /* 0x0041620000201800 */
[----:B------:R-:W-:Y:S02]  /*1010*/  IADD3 R10, P0, PT, R26, UR9, RZ ;  /* 0x000000091a0a7c10 */ /* 0x000fe4000ff1e0ff */
[----:B------:R-:W2:Y:S02]  /*1020*/  LDG.E R26, desc[UR14][R12.64+0x8] ;  /* 0x0000080e0c1a7981 */ /* 0x000ea4000c1e1900 */
[----:B------:R-:W-:Y:S02]  /*1030*/  IADD3.X R11, PT, PT, R27, UR10, RZ, P0, !PT ;  /* 0x0000000a1b0b7c10 */ /* 0x000fe400087fe4ff */
[----:B0-----:R-:W4:Y:S01]  /*1040*/  LDG.E R28, desc[UR14][R12.64+0x4] ;  /* 0x0000040e0c1c7981 */ /* 0x001f22000c1e1900 */
[----:B-----5:R-:W-:-:S03]  /*1050*/  DFMA R18, R16, R18, R20 ;  /* 0x000000121012722b */ /* 0x020fc60000000014 */
[----:B------:R-:W5:Y:S04]  /*1060*/  LDG.E R27, desc[UR14][R12.64+0xc] ;  /* 0x00000c0e0c1b7981 */ /* 0x000f68000c1e1900 */
[----:B------:R-:W2:Y:S01]  /*1070*/  LDG.E.64 R20, desc[UR14][R10.64] ;  /* 0x0000000e0a147981 */ /* 0x000ea2000c1e1b00 */
[----:B------:R-:W-:-:S04]  /*1080*/  IADD3 R24, P0, PT, R10, UR9, RZ ;  /* 0x000000090a187c10 */ /* 0x000fc8000ff1e0ff */
[----:B------:R-:W-:-:S05]  /*1090*/  IADD3.X R25, PT, PT, R11, UR10, RZ, P0, !PT ;  /* 0x0000000a0b197c10 */ /* 0x000fca00087fe4ff */
[----:B------:R-:W5:Y:S01]  /*10a0*/  LDG.E.64 R10, desc[UR14][R24.64] ;  /* 0x0000000e180a7981 */ /* 0x000f62000c1e1b00 */
[----:B---3--:R-:W2:Y:S02]  /*10b0*/  F2F.F64.F32 R16, R29 ;  /* 0x0000001d00107310 */ /* 0x008ea40000201800 */
[----:B--2---:R-:W-:-:S06]  /*10c0*/  DFMA R20, R16, R20, R18 ;  /* 0x000000141014722b */ /* 0x004fcc0000000012 */
[----:B----4-:R-:W5:Y:S01]  /*10d0*/  F2F.F64.F32 R18, R28 ;  /* 0x0000001c00127310 */ /* 0x010f620000201800 */
[----:B------:R-:W-:-:S04]  /*10e0*/  IADD3 R16, P0, PT, R24, UR9, RZ ;  /* 0x0000000918107c10 */ /* 0x000fc8000ff1e0ff */
[----:B------:R-:W-:Y:S01]  /*10f0*/  IADD3.X R17, PT, PT, R25, UR10, RZ, P0, !PT ;  /* 0x0000000a19117c10 */ /* 0x000fe200087fe4ff */
[----:B-----5:R-:W-:Y:S01]  /*1100*/  DFMA R20, R18, R10, R20 ;  /* 0x0000000a1214722b */ /* 0x020fe20000000014 */
[----:B------:R-:W-:-:S03]  /*1110*/  IADD3 R18, P0, PT, R16, UR9, RZ ;  /* 0x0000000910127c10 */ /* 0x000fc6000ff1e0ff */
[----:B------:R-:W2:Y:S01]  /*1120*/  LDG.E.64 R10, desc[UR14][R16.64] ;  /* 0x0000000e100a7981 */ /* 0x000ea2000c1e1b00 */
[----:B------:R-:W-:-:S06]  /*1130*/  IADD3.X R19, PT, PT, R17, UR10, RZ, P0, !PT ;  /* 0x0000000a11137c10 */ /* 0x000fcc00087fe4ff */
[----:B------:R-:W3:Y:S01]  /*1140*/  LDG.E.64 R18, desc[UR14][R18.64] ;  /* 0x0000000e12127981 */ /* 0x000ee2000c1e1b00 */
[----:B------:R-:W2:Y:S01]  /*1150*/  F2F.F64.F32 R24, R26 ;  /* 0x0000001a00187310 */ /* 0x000ea20000201800 */
[----:B------:R-:W-:-:S04]  /*1160*/  UIADD3 UR6, UP0, UPT, UR6, -0x8, URZ ;  /* 0xfffffff806067890 */ /* 0x000fc8000ff1e0ff */
[----:B------:R-:W-:-:S03]  /*1170*/  UIADD3.X UR7, UPT, UPT, UR7, -0x1, URZ, UP0, !UPT ;  /* 0xffffffff07077890 */ /* 0x000fc600087fe4ff */
[----:B------:R-:W3:Y:S01]  /*1180*/  F2F.F64.F32 R28, R27 ;  /* 0x0000001b001c7310 */ /* 0x000ee20000201800 */
[----:B------:R-:W-:-:S04]  /*1190*/  UISETP.NE.U32.AND UP0, UPT, UR6, URZ, UPT ;  /* 0x000000ff0600728c */ /* 0x000fc8000bf05070 */
[----:B------:R-:W-:Y:S01]  /*11a0*/  UISETP.NE.AND.EX UP0, UPT, UR7, URZ, UPT, UP0 ;  /* 0x000000ff0700728c */ /* 0x000fe2000bf05300 */
[----:B------:R-:W-:Y:S01]  /*11b0*/  IADD3 R12, P0, PT, R12, 0x20, RZ ;  /* 0x000000200c0c7810 */ /* 0x000fe20007f1e0ff */
[----:B------:R-:W-:-:S04]  /*11c0*/  UIADD3 UR4, UP1, UPT, UR4, 0x8, URZ ;  /* 0x0000000804047890 */ /* 0x000fc8000ff3e0ff */
[----:B------:R-:W-:Y:S01]  /*11d0*/  IMAD.X R13, RZ, RZ, R13, P0 ;  /* 0x000000ffff0d7224 */ /* 0x000fe200000e060d */
[----:B------:R-:W-:Y:S01]  /*11e0*/  UIADD3.X UR5, UPT, UPT, URZ, UR5, URZ, UP1, !UPT ;  /* 0x00000005ff057290 */ /* 0x000fe20008ffe4ff */
[----:B--2---:R-:W-:-:S08]  /*11f0*/  DFMA R10, R24, R10, R20 ;  /* 0x0000000a180a722b */ /* 0x004fd00000000014 */
[----:B---3--:R-:W-:Y:S01]  /*1200*/  DFMA R10, R28, R18, R10 ;  /* 0x000000121c0a722b */ /* 0x008fe2000000000a */
[----:B------:R-:W-:Y:S10]  /*1210*/  BRA.U UP0, `(.L_x_5) ;  /* 0xfffffffd000c7547 */ /* 0x000ff4000b83ffff */
[----:B------:R-:W-:Y:S01]  /*1220*/  UMOV UR4, UR8 ;  /* 0x0000000800047c82 */ /* 0x000fe20008000000 */
[----:B------:R-:W-:-:S05]  /*1230*/  UMOV UR5, UR12 ;  /* 0x0000000c00057c82 */ /* 0x000fca0008000000 */
.L_x_4:
[----:B------:R-:W-:-:S04]  /*1240*/  UISETP.NE.U32.AND UP0, UPT, UR11, URZ, UPT ;  /* 0x000000ff0b00728c */ /* 0x000fc8000bf05070 */
[----:B------:R-:W-:-:S09]  /*1250*/  UISETP.NE.AND.EX UP0, UPT, URZ, URZ, UPT, UP0 ;  /* 0x000000ffff00728c */ /* 0x000fd2000bf05300 */
[----:B------:R-:W-:Y:S05]  /*1260*/  BRA.U !UP0, `(.L_x_6) ;  /* 0x0000000508707547 */ /* 0x000fea000b800000 */
[----:B------:R-:W-:Y:S02]  /*1270*/  UIADD3 UR6, UP0, UPT, UR11, -0x1, URZ ;  /* 0xffffffff0b067890 */ /* 0x000fe4000ff1e0ff */
[----:B------:R-:W-:Y:S02]  /*1280*/  ULOP3.LUT UR7, UR20, 0x3, URZ, 0xc0, !UPT ;  /* 0x0000000314077892 */ /* 0x000fe4000f8ec0ff */
[----:B------:R-:W-:Y:S02]  /*1290*/  UIADD3.X UR8, UPT, UPT, URZ, -0x1, URZ, UP0, !UPT ;  /* 0xffffffffff087890 */ /* 0x000fe400087fe4ff */
[----:B------:R-:W-:Y:S02]  /*12a0*/  UISETP.GE.U32.AND UP1, UPT, UR6, 0x3, UPT ;  /* 0x000000030600788c */ /* 0x000fe4000bf26070 */
[----:B------:R-:W-:Y:S02]  /*12b0*/  UISETP.NE.U32.AND UP0, UPT, UR7, URZ, UPT ;  /* 0x000000ff0700728c */ /* 0x000fe4000bf05070 */
[----:B------:R-:W-:-:S02]  /*12c0*/  UISETP.GE.U32.AND.EX UP1, UPT, UR8, URZ, UPT, UP1 ;  /* 0x000000ff0800728c */ /* 0x000fc4000bf26110 */
[----:B------:R-:W-:-:S07]  /*12d0*/  UISETP.NE.AND.EX UP0, UPT, URZ, URZ, UPT, UP0 ;  /* 0x000000ffff00728c */ /* 0x000fce000bf05300 */
[----:B------:R-:W-:Y:S05]  /*12e0*/  BRA.U !UP1, `(.L_x_7) ;  /* 0x0000000109907547 */ /* 0x000fea000b800000 */
[----:B------:R-:W0:Y:S01]  /*12f0*/  LDC.64 R14, c[0x0][0x388] ;  /* 0x0000e200ff0e7b82 */ /* 0x000e220000000a00 */
[----:B------:R-:W-:Y:S01]  /*1300*/  IADD3 R12, P0, PT, R8, UR4, RZ ;  /* 0x00000004080c7c10 */ /* 0x000fe2000ff1e0ff */
[----:B------:R-:W1:Y:S03]  /*1310*/  LDCU.64 UR12, c[0x0][0x3d8] ;  /* 0x00007b00ff0c77ac */ /* 0x000e660008000a00 */
[----:B------:R-:W-:Y:S02]  /*1320*/  IADD3.X R13, PT, PT, R23, UR5, RZ, P0, !PT ;  /* 0x00000005170d7c10 */ /* 0x000fe400087fe4ff */
[----:B------:R-:W-:-:S04]  /*1330*/  LEA R20, P0, R12, UR16, 0x2 ;  /* 0x000000100c147c11 */ /* 0x000fc8000f8010ff */
[----:B------:R-:W-:-:S05]  /*1340*/  LEA.HI.X R21, R12, UR17, R13, 0x2, P0 ;  /* 0x000000110c157c11 */ /* 0x000fca00080f140d */
[----:B------:R-:W2:Y:S04]  /*1350*/  LDG.E R29, desc[UR14][R20.64] ;  /* 0x0000000e141d7981 */ /* 0x000ea8000c1e1900 */
[----:B------:R-:W3:Y:S01]  /*1360*/  LDG.E R27, desc[UR14][R20.64+0x4] ;  /* 0x0000040e141b7981 */ /* 0x000ee2000c1e1900 */
[----:B0-----:R-:W-:-:S03]  /*1370*/  IMAD R16, R14, UR5, RZ ;  /* 0x000000050e107c24 */ /* 0x001fc6000f8e02ff */
[----:B------:R-:W4:Y:S01]  /*1380*/  LDG.E R28, desc[UR14][R20.64+0x8] ;  /* 0x0000080e141c7981 */ /* 0x000f22000c1e1900 */
[----:B------:R-:W-:-:S03]  /*1390*/  IMAD.WIDE.U32 R12, R14, UR4, R2 ;  /* 0x000000040e0c7c25 */ /* 0x000fc6000f8e0002 */
[----:B------:R-:W5:Y:S01]  /*13a0*/  LDG.E R26, desc[UR14][R20.64+0xc] ;  /* 0x00000c0e141a7981 */ /* 0x000f62000c1e1900 */
[----:B------:R-:W-:Y:S01]  /*13b0*/  IMAD R15, R15, UR4, R16 ;  /* 0x000000040f0f7c24 */ /* 0x000fe2000f8e0210 */
[----:B-1----:R-:W-:-:S03]  /*13c0*/  LEA R16, P0, R12, UR12, 0x3 ;  /* 0x0000000c0c107c11 */ /* 0x002fc6000f8018ff */
[----:B------:R-:W-:-:S05]  /*13d0*/  IMAD.IADD R13, R13, 0x1, R15 ;  /* 0x000000010d0d7824 */ /* 0x000fca00078e020f */
[----:B------:R-:W-:-:S05]  /*13e0*/  LEA.HI.X R17, R12, UR13, R13, 0x3, P0 ;  /* 0x0000000d0c117c11 */ /* 0x000fca00080f1c0d */
[----:B------:R-:W3:Y:S01]  /*13f0*/  LDG.E.64 R12, desc[UR14][R16.64] ;  /* 0x0000000e100c7981 */ /* 0x000ee2000c1e1b00 */
[----:B------:R-:W-:-:S04]  /*1400*/  IADD3 R24, P0, PT, R16, UR9, RZ ;  /* 0x0000000910187c10 */ /* 0x000fc8000ff1e0ff */
[----:B------:R-:W-:Y:S02]  /*1410*/  IADD3.X R25, PT, PT, R17, UR10, RZ, P0, !PT ;  /* 0x0000000a11197c10 */ /* 0x000fe400087fe4ff */
[----:B------:R-:W-:-:S03]  /*1420*/  IADD3 R14, P0, PT, R24, UR9, RZ ;  /* 0x00000009180e7c10 */ /* 0x000fc6000ff1e0ff */
[----:B------:R-:W5:Y:S01]  /*1430*/  LDG.E.64 R16, desc[UR14][R24.64] ;  /* 0x0000000e18107981 */ /* 0x000f62000c1e1b00 */
[----:B------:R-:W-:Y:S02]  /*1440*/  IADD3.X R15, PT, PT, R25, UR10, RZ, P0, !PT ;  /* 0x0000000a190f7c10 */ /* 0x000fe400087fe4ff */
[----:B------:R-:W-:-:S03]  /*1450*/  IADD3 R18, P0, PT, R14, UR9, RZ ;  /* 0x000000090e127c10 */ /* 0x000fc6000ff1e0ff */
[----:B------:R2:W5:Y:S01]  /*1460*/  LDG.E.64 R20, desc[UR14][R14.64] ;  /* 0x0000000e0e147981 */ /* 0x000562000c1e1b00 */
[----:B------:R-:W-:-:S06]  /*1470*/  IADD3.X R19, PT, PT, R15, UR10, RZ, P0, !PT ;  /* 0x0000000a0f137c10 */ /* 0x000fcc00087fe4ff */
[----:B------:R-:W5:Y:S01]  /*1480*/  LDG.E.64 R18, desc[UR14][R18.64] ;  /* 0x0000000e12127981 */ /* 0x000f62000c1e1b00 */
[----:B------:R-:W-:-:S04]  /*1490*/  UIADD3 UR4, UP1, UPT, UR4, 0x4, URZ ;  /* 0x0000000404047890 */ /* 0x000fc8000ff3e0ff */
[----:B------:R-:W-:Y:S01]  /*14a0*/  UIADD3.X UR5, UPT, UPT, URZ, UR5, URZ, UP1, !UPT ;  /* 0x00000005ff057290 */ /* 0x000fe20008ffe4ff */
[----:B--2---:R-:W3:Y:S08]  /*14b0*/  F2F.F64.F32 R14, R29 ;  /* 0x0000001d000e7310 */ /* 0x004ef00000201800 */
[----:B----4-:R-:W-:Y:S01]  /*14c0*/  F2F.F64.F32 R28, R28 ;  /* 0x0000001c001c7310 */ /* 0x010fe20000201800 */
[----:B---3--:R-:W-:-:S07]  /*14d0*/  DFMA R12, R14, R12, R10 ;  /* 0x0000000c0e0c722b */ /* 0x008fce000000000a */
[----:B------:R-:W5:Y:S02]  /*14e0*/  F2F.F64.F32 R10, R27 ;  /* 0x0000001b000a7310 */ /* 0x000f640000201800 */
[----:B-----5:R-:W-:-:S06]  /*14f0*/  DFMA R10, R10, R16, R12 ;  /* 0x000000100a0a722b */ /* 0x020fcc000000000c */
[----:B------:R-:W0:Y:S02]  /*1500*/  F2F.F64.F32 R12, R26 ;  /* 0x0000001a000c7310 */ /* 0x000e240000201800 */
[----:B------:R-:W-:-:S08]  /*1510*/  DFMA R10, R28, R20, R10 ;  /* 0x000000141c0a722b */ /* 0x000fd0000000000a */
[----:B0-----:R-:W-:-:S11]  /*1520*/  DFMA R10, R12, R18, R10 ;  /* 0x000000120c0a722b */ /* 0x001fd6000000000a */
.L_x_7:
[----:B------:R-:W-:Y:S05]  /*1530*/  BRA.U !UP0, `(.L_x_6) ;  /* 0x0000000108bc7547 */ /* 0x000fea000b800000 */
[----:B------:R-:W-:Y:S02]  /*1540*/  UISETP.NE.U32.AND UP1, UPT, UR7, 0x1, UPT ;  /* 0x000000010700788c */ /* 0x000fe4000bf25070 */
[----:B------:R-:W-:Y:S02]  /*1550*/  ULOP3.LUT UR6, UR20, 0x1, URZ, 0xc0, !UPT ;  /* 0x0000000114067892 */ /* 0x000fe4000f8ec0ff */
[----:B------:R-:W-:Y:S02]  /*1560*/  UISETP.NE.AND.EX UP1, UPT, URZ, URZ, UPT, UP1 ;  /* 0x000000ffff00728c */ /* 0x000fe4000bf25310 */
[----:B------:R-:W-:-:S04]  /*1570*/  UISETP.NE.U32.AND UP0, UPT, UR6, 0x1, UPT ;  /* 0x000000010600788c */ /* 0x000fc8000bf05070 */
[----:B------:R-:W-:-:S03]  /*1580*/  UISETP.NE.U32.AND.EX UP0, UPT, URZ, URZ, UPT, UP0 ;  /* 0x000000ffff00728c */ /* 0x000fc6000bf05100 */
[----:B------:R-:W-:Y:S08]  /*1590*/  BRA.U !UP1, `(.L_x_8) ;  /* 0x0000000109607547 */ /* 0x000ff0000b800000 */
[----:B------:R-:W0:Y:S01]  /*15a0*/  LDC.64 R14, c[0x0][0x388] ;  /* 0x0000e200ff0e7b82 */ /* 0x000e220000000a00 */
[----:B------:R-:W-:Y:S01]  /*15b0*/  IADD3 R12, P0, PT, R8, UR4, RZ ;  /* 0x00000004080c7c10 */ /* 0x000fe2000ff1e0ff */
[----:B------:R-:W1:Y:S03]  /*15c0*/  LDCU.64 UR6, c[0x0][0x3d8] ;  /* 0x00007b00ff0677ac */ /* 0x000e660008000a00 */
[----:B------:R-:W-:Y:S02]  /*15d0*/  IADD3.X R13, PT, PT, R23, UR5, RZ, P0, !PT ;  /* 0x00000005170d7c10 */ /* 0x000fe400087fe4ff */
[----:B------:R-:W-:-:S04]  /*15e0*/  LEA R24, P0, R12, UR16, 0x2 ;  /* 0x000000100c187c11 */ /* 0x000fc8000f8010ff */
[----:B------:R-:W-:-:S05]  /*15f0*/  LEA.HI.X R25, R12, UR17, R13, 0x2, P0 ;  /* 0x000000110c197c11 */ /* 0x000fca00080f140d */
[----:B------:R-:W2:Y:S01]  /*1600*/  LDG.E R18, desc[UR14][R24.64] ;  /* 0x0000000e18127981 */ /* 0x000ea2000c1e1900 */
[C---:B0-----:R-:W-:Y:S02]  /*1610*/  IMAD R16, R14.reuse, UR5, RZ ;  /* 0x000000050e107c24 */ /* 0x041fe4000f8e02ff */
[----:B------:R-:W-:-:S04]  /*1620*/  IMAD.WIDE.U32 R12, R14, UR4, R2 ;  /* 0x000000040e0c7c25 */ /* 0x000fc8000f8e0002 */
[----:B------:R-:W-:Y:S01]  /*1630*/  IMAD R15, R15, UR4, R16 ;  /* 0x000000040f0f7c24 */ /* 0x000fe2000f8e0210 */
[----:B-1----:R-:W-:Y:S01]  /*1640*/  LEA R20, P0, R12, UR6, 0x3 ;  /* 0x000000060c147c11 */ /* 0x002fe2000f8018ff */
[----:B------:R-:W3:Y:S02]  /*1650*/  LDG.E R16, desc[UR14][R24.64+0x4] ;  /* 0x0000040e18107981 */ /* 0x000ee4000c1e1900 */
[----:B------:R-:W-:-:S05]  /*1660*/  IMAD.IADD R15, R13, 0x1, R15 ;  /* 0x000000010d0f7824 */ /* 0x000fca00078e020f */
[----:B------:R-:W-:Y:S02]  /*1670*/  LEA.HI.X R21, R12, UR7, R15, 0x3, P0 ;  /* 0x000000070c157c11 */ /* 0x000fe400080f1c0f */
[----:B------:R-:W-:-:S03]  /*1680*/  IADD3 R12, P0, PT, R20, UR9, RZ ;  /* 0x00000009140c7c10 */ /* 0x000fc6000ff1e0ff */
[----:B------:R-:W4:Y:S01]  /*1690*/  LDG.E.64 R14, desc[UR14][R20.64] ;  /* 0x0000000e140e7981 */ /* 0x000f22000c1e1b00 */
[----:B------:R-:W-:-:S06]  /*16a0*/  IADD3.X R13, PT, PT, R21, UR10, RZ, P0, !PT ;  /* 0x0000000a150d7c10 */ /* 0x000fcc00087fe4ff */
[----:B------:R-:W5:Y:S01]  /*16b0*/  LDG.E.64 R12, desc[UR14][R12.64] ;  /* 0x0000000e0c0c7981 */ /* 0x000f62000c1e1b00 */
[----:B------:R-:W-:-:S04]  /*16c0*/  UIADD3 UR4, UP1, UPT, UR4, 0x2, URZ ;  /* 0x0000000204047890 */ /* 0x000fc8000ff3e0ff */
[----:B------:R-:W-:Y:S01]  /*16d0*/  UIADD3.X UR5, UPT, UPT, URZ, UR5, URZ, UP1, !UPT ;  /* 0x00000005ff057290 */ /* 0x000fe20008ffe4ff */
[----:B--2---:R-:W4:Y:S08]  /*16e0*/  F2F.F64.F32 R18, R18 ;  /* 0x0000001200127310 */ /* 0x004f300000201800 */
[----:B---3--:R-:W5:Y:S01]  /*16f0*/  F2F.F64.F32 R16, R16 ;  /* 0x0000001000107310 */ /* 0x008f620000201800 */
[----:B----4-:R-:W-:-:S08]  /*1700*/  DFMA R10, R18, R14, R10 ;  /* 0x0000000e120a722b */ /* 0x010fd0000000000a */
[----:B-----5:R-:W-:-:S11]  /*1710*/  DFMA R10, R16, R12, R10 ;  /* 0x0000000c100a722b */ /* 0x020fd6000000000a */
.L_x_8:
[----:B------:R-:W-:Y:S05]  /*1720*/  BRA.U UP0, `(.L_x_6) ;  /* 0x0000000100407547 */ /* 0x000fea000b800000 */
        /* <DEDUP_REMOVED lines=10> */
[----:B-1----:R-:W-:-:S03]  /*17d0*/  LEA R12, P0, R14, UR6, 0x3 ;  /* 0x000000060e0c7c11 */ /* 0x002fc6000f8018ff */
[----:B------:R-:W-:-:S05]  /*17e0*/  IMAD.IADD R13, R15, 0x1, R13 ;  /* 0x000000010f0d7824 */ /* 0x000fca00078e020d */
[----:B------:R-:W-:-:S06]  /*17f0*/  LEA.HI.X R13, R14, UR7, R13, 0x3, P0 ;  /* 0x000000070e0d7c11 */ /* 0x000fcc00080f1c0d */
[----:B------:R-:W3:Y:S01]  /*1800*/  LDG.E.64 R12, desc[UR14][R12.64] ;  /* 0x0000000e0c0c7981 */ /* 0x000ee2000c1e1b00 */
[----:B--2---:R-:W3:Y:S02]  /*1810*/  F2F.F64.F32 R14, R16 ;  /* 0x00000010000e7310 */ /* 0x004ee40000201800 */
[----:B---3--:R-:W-:-:S11]  /*1820*/  DFMA R10, R14, R12, R10 ;  /* 0x0000000c0e0a722b */ /* 0x008fd6000000000a */
.L_x_6:
[----:B------:R-:W0:Y:S01]  /*1830*/  LDCU UR6, c[0x0][0x3a4] ;  /* 0x00007480ff0677ac */ /* 0x000e220008000800 */
[----:B------:R-:W-:-:S04]  /*1840*/  IADD3 R9, P0, PT, R8, UR20, RZ ;  /* 0x0000001408097c10 */ /* 0x000fc8000ff1e0ff */
[----:B0-----:R-:W-:Y:S02]  /*1850*/  IADD3.X R12, PT, PT, R23, UR6, RZ, P0, !PT ;  /* 0x00000006170c7c10 */ /* 0x001fe400087fe4ff */
[----:B------:R-:W-:-:S04]  /*1860*/  LEA R8, P0, R9, UR16, 0x2 ;  /* 0x0000001009087c11 */ /* 0x000fc8000f8010ff */
[----:B------:R-:W-:-:S05]  /*1870*/  LEA.HI.X R9, R9, UR17, R12, 0x2, P0 ;  /* 0x0000001109097c11 */ /* 0x000fca00080f140c */
[----:B------:R-:W2:Y:S01]  /*1880*/  LDG.E R26, desc[UR14][R8.64] ;  /* 0x0000000e081a7981 */ /* 0x000ea2000c1e1900 */
[----:B------:R-:W-:Y:S01]  /*1890*/  IMAD.MOV.U32 R24, RZ, RZ, 0x652b82fe ;  /* 0x652b82feff187424 */ /* 0x000fe200078e00ff */
[----:B------:R-:W-:Y:S01]  /*18a0*/  UMOV UR6, 0xfefa39ef ;  /* 0xfefa39ef00067882 */ /* 0x000fe20000000000 */
[----:B------:R-:W-:Y:S01]  /*18b0*/  IMAD.MOV.U32 R25, RZ, RZ, 0x3ff71547 ;  /* 0x3ff71547ff197424 */ /* 0x000fe200078e00ff */
[----:B------:R-:W-:Y:S01]  /*18c0*/  UMOV UR7, 0x3fe62e42 ;  /* 0x3fe62e4200077882 */ /* 0x000fe20000000000 */
[C---:B------:R-:W-:Y:S01]  /*18d0*/  DSETP.GT.AND P0, PT, R10.reuse, RZ, PT ;  /* 0x000000ff0a00722a */ /* 0x040fe20003f04000 */
[----:B------:R-:W-:Y:S03]  /*18e0*/  F2F.F64.F32 R22, R22 ;  /* 0x0000001600167310 */ /* 0x000fe60000201800 */
[----:B------:R-:W-:-:S08]  /*18f0*/  DFMA R24, R10, -R24, 6.75539944105574400000e+15 ;  /* 0x433800000a18742b */ /* 0x000fd00000000818 */
[----:B------:R-:W-:Y:S02]  /*1900*/  DADD R20, R24, -6.75539944105574400000e+15 ;  /* 0xc338000018147429 */ /* 0x000fe40000000000 */
[----:B------:R-:W-:-:S04]  /*1910*/  LEA.HI R14, R24, R24, RZ, 0x1 ;  /* 0x00000018180e7211 */ /* 0x000fc800078f08ff */
[----:B------:R-:W-:Y:S01]  /*1920*/  SHF.R.S32.HI R19, RZ, 0x1, R14 ;  /* 0x00000001ff137819 */ /* 0x000fe2000001140e */
[----:B------:R-:W-:Y:S02]  /*1930*/  DADD R14, -R10, +INF ;  /* 0x7ff000000a0e7429 */ /* 0x000fe40000000100 */
[----:B------:R-:W-:Y:S01]  /*1940*/  DFMA R12, R20, -UR6, -R10 ;  /* 0x80000006140c7c2b */ /* 0x000fe2000800080a */
[----:B------:R-:W-:Y:S01]  /*1950*/  UMOV UR6, 0x3b39803f ;  /* 0x3b39803f00067882 */ /* 0x000fe20000000000 */
[----:B------:R-:W-:Y:S01]  /*1960*/  UMOV UR7, 0x3c7abc9e ;  /* 0x3c7abc9e00077882 */ /* 0x000fe20000000000 */
[----:B------:R-:W-:-:S05]  /*1970*/  IMAD.IADD R16, R24, 0x1, -R19 ;  /* 0x0000000118107824 */ /* 0x000fca00078e0a13 */
[----:B------:R-:W-:Y:S01]  /*1980*/  DFMA R20, R20, -UR6, R12 ;  /* 0x8000000614147c2b */ /* 0x000fe2000800000c */
[----:B------:R-:W-:Y:S01]  /*1990*/  UMOV UR6, 0x69ce2bdf ;  /* 0x69ce2bdf00067882 */ /* 0x000fe20000000000 */
[----:B------:R-:W-:Y:S01]  /*19a0*/  IMAD.MOV.U32 R12, RZ, RZ, -0x35dec16 ;  /* 0xfca213eaff0c7424 */ /* 0x000fe200078e00ff */
[----:B------:R-:W-:Y:S01]  /*19b0*/  UMOV UR7, 0x3e5ade15 ;  /* 0x3e5ade1500077882 */ /* 0x000fe20000000000 */
[----:B------:R-:W-:Y:S01]  /*19c0*/  IMAD.MOV.U32 R13, RZ, RZ, 0x3e928af3 ;  /* 0x3e928af3ff0d7424 */ /* 0x000fe200078e00ff */
[----:B------:R-:W-:Y:S01]  /*19d0*/  LEA R17, R16, 0x3ff00000, 0x14 ;  /* 0x3ff0000010117811 */ /* 0x000fe200078ea0ff */
[----:B------:R-:W-:Y:S01]  /*19e0*/  IMAD.MOV.U32 R16, RZ, RZ, RZ ;  /* 0x000000ffff107224 */ /* 0x000fe200078e00ff */
[----:B------:R-:W-:-:S03]  /*19f0*/  FSEL R15, R15, RZ, !P0 ;  /* 0x000000ff0f0f7208 */ /* 0x000fc60004000000 */
        /* <DEDUP_REMOVED lines=24> */
[C---:B------:R-:W-:Y:S01]  /*1b80*/  DFMA R12, R20.reuse, R12, UR6 ;  /* 0x00000006140c7e2b */ /* 0x040fe2000800000c */
[----:B------:R-:W0:Y:S07]  /*1b90*/  LDCU.64 UR6, c[0x0][0x3d0] ;  /* 0x00007a00ff0677ac */ /* 0x000e2e0008000a00 */
[----:B------:R-:W-:-:S08]  /*1ba0*/  DFMA R12, R20, R12, 1 ;  /* 0x3ff00000140c742b */ /* 0x000fd0000000000c */
[----:B------:R-:W-:Y:S02]  /*1bb0*/  DFMA R20, R20, R12, 1 ;  /* 0x3ff000001414742b */ /* 0x000fe4000000000c */
[----:B------:R-:W-:-:S08]  /*1bc0*/  DADD R12, -RZ, -R10 ;  /* 0x00000000ff0c7229 */ /* 0x000fd0000000090a */
[--C-:B------:R-:W-:Y:S02]  /*1bd0*/  IMAD R19, R19, 0x100000, R21.reuse ;  /* 0x0010000013137824 */ /* 0x100fe400078e0215 */
[----:B------:R-:W-:Y:S01]  /*1be0*/  IMAD.MOV.U32 R18, RZ, RZ, R20 ;  /* 0x000000ffff127224 */ /* 0x000fe200078e0014 */
[C---:B------:R-:W-:Y:S01]  /*1bf0*/  FSETP.GEU.AND P2, PT, |R13|.reuse, 4.1917929649353027344, PT ;  /* 0x4086232b0d00780b */ /* 0x040fe20003f4e200 */
[----:B------:R-:W-:Y:S01]  /*1c00*/  IMAD R25, R24, 0x100000, R21 ;  /* 0x0010000018197824 */ /* 0x000fe200078e0215 */
[----:B------:R-:W-:Y:S02]  /*1c10*/  FSETP.GEU.AND P1, PT, |R13|, 4.2275390625, PT ;  /* 0x408748000d00780b */ /* 0x000fe40003f2e200 */
[----:B------:R-:W-:Y:S01]  /*1c20*/  FSEL R13, R14, RZ, !P0 ;  /* 0x000000ff0e0d7208 */ /* 0x000fe20004000000 */
[----:B------:R-:W-:-:S10]  /*1c30*/  DMUL R16, R18, R16 ;  /* 0x0000001012107228 */ /* 0x000fd40000000000 */
[----:B------:R-:W-:Y:S02]  /*1c40*/  FSEL R21, R13, R16, P1 ;  /* 0x000000100d157208 */ /* 0x000fe40000800000 */
[----:B------:R-:W-:Y:S02]  /*1c50*/  @P2 FSEL R25, R15, R17, P1 ;  /* 0x000000110f192208 */ /* 0x000fe40000800000 */
[----:B------:R-:W-:-:S03]  /*1c60*/  FSEL R20, R20, R21, !P2 ;  /* 0x0000001514147208 */ /* 0x000fc60005000000 */
[----:B------:R-:W-:Y:S01]  /*1c70*/  IMAD.MOV.U32 R21, RZ, RZ, R25 ;  /* 0x000000ffff157224 */ /* 0x000fe200078e0019 */
[----:B--2---:R-:W1:Y:S05]  /*1c80*/  F2F.F64.F32 R10, R26 ;  /* 0x0000001a000a7310 */ /* 0x004e6a0000201800 */
[----:B-1----:R-:W-:Y:S01]  /*1c90*/  DMUL R12, R10, R20 ;  /* 0x000000140a0c7228 */ /* 0x002fe20000000000 */
[----:B0-----:R-:W-:-:S04]  /*1ca0*/  LEA R10, P0, R2, UR6, 0x3 ;  /* 0x00000006020a7c11 */ /* 0x001fc8000f8018ff */
[----:B------:R-:W-:-:S03]  /*1cb0*/  LEA.HI.X R11, R2, UR7, R3, 0x3, P0 ;  /* 0x00000007020b7c11 */ /* 0x000fc600080f1c03 */
[----:B------:R-:W-:-:S07]  /*1cc0*/  DMUL R14, R22, R12 ;  /* 0x0000000c160e7228 */ /* 0x000fce0000000000 */
[----:B------:R0:W-:Y:S04]  /*1cd0*/  REDG.E.ADD.F64.RN.STRONG.GPU desc[UR14][R10.64], R14 ;  /* 0x0000000e0a0079a6 */ /* 0x0001e8000c12ff0e */
[----:B------:R-:W2:Y:S02]  /*1ce0*/  LDG.E R24, desc[UR14][R8.64+0x4] ;  /* 0x0000040e08187981 */ /* 0x000ea4000c1e1900 */
[----:B--2---:R-:W1:Y:S02]  /*1cf0*/  F2F.F64.F32 R12, R24 ;  /* 0x00000018000c7310 */ /* 0x004e640000201800 */
[----:B-1----:R-:W-:Y:S01]  /*1d00*/  DMUL R16, R20, R12 ;  /* 0x0000000c14107228 */ /* 0x002fe20000000000 */
[----:B------:R-:W-:-:S04]  /*1d10*/  IADD3 R12, P0, PT, R10, UR9, RZ ;  /* 0x000000090a0c7c10 */ /* 0x000fc8000ff1e0ff */
[----:B------:R-:W-:-:S03]  /*1d20*/  IADD3.X R13, PT, PT, R11, UR10, RZ, P0, !PT ;  /* 0x0000000a0b0d7c10 */ /* 0x000fc600087fe4ff */
[----:B------:R-:W-:-:S07]  /*1d30*/  DMUL R16, R22, R16 ;  /* 0x0000001016107228 */ /* 0x000fce0000000000 */
[----:B------:R1:W-:Y:S04]  /*1d40*/  REDG.E.ADD.F64.RN.STRONG.GPU desc[UR14][R12.64], R16 ;  /* 0x000000100c0079a6 */ /* 0x0003e8000c12ff0e */
[----:B------:R-:W2:Y:S01]  /*1d50*/  LDG.E R25, desc[UR14][R8.64+0x8] ;  /* 0x0000080e08197981 */ /* 0x000ea2000c1e1900 */
[----:B0-----:R-:W-:-:S04]  /*1d60*/  IADD3 R10, P0, PT, R12, UR9, RZ ;  /* 0x000000090c0a7c10 */ /* 0x001fc8000ff1e0ff */
[----:B------:R-:W-:Y:S01]  /*1d70*/  IADD3.X R11, PT, PT, R13, UR10, RZ, P0, !PT ;  /* 0x0000000a0d0b7c10 */ /* 0x000fe200087fe4ff */
[----:B--2---:R-:W0:Y:S02]  /*1d80*/  F2F.F64.F32 R18, R25 ;  /* 0x0000001900127310 */ /* 0x004e240000201800 */
[----:B0-----:R-:W-:-:S08]  /*1d90*/  DMUL R18, R20, R18 ;  /* 0x0000001214127228 */ /* 0x001fd00000000000 */
[----:B------:R-:W-:-:S07]  /*1da0*/  DMUL R18, R22, R18 ;  /* 0x0000001216127228 */ /* 0x000fce0000000000 */
[----:B------:R0:W-:Y:S04]  /*1db0*/  REDG.E.ADD.F64.RN.STRONG.GPU desc[UR14][R10.64], R18 ;  /* 0x000000120a0079a6 */ /* 0x0001e8000c12ff0e */
[----:B------:R-:W2:Y:S01]  /*1dc0*/  LDG.E R24, desc[UR14][R8.64+0xc] ;  /* 0x00000c0e08187981 */ /* 0x000ea2000c1e1900 */
[----:B-1----:R-:W-:-:S04]  /*1dd0*/  IADD3 R12, P0, PT, R10, UR9, RZ ;  /* 0x000000090a0c7c10 */ /* 0x002fc8000ff1e0ff */
[----:B------:R-:W-:Y:S02]  /*1de0*/  IADD3.X R13, PT, PT, R11, UR10, RZ, P0, !PT ;  /* 0x0000000a0b0d7c10 */ /* 0x000fe400087fe4ff */
[----:B------:R-:W-:-:S05]  /*1df0*/  IADD3 R6, P0, PT, R6, 0x1, RZ ;  /* 0x0000000106067810 */ /* 0x000fca0007f1e0ff */
[----:B------:R-:W-:Y:S01]  /*1e00*/  IMAD.X R7, RZ, RZ, R7, P0 ;  /* 0x000000ffff077224 */ /* 0x000fe200000e0607 */
[----:B------:R-:W-:-:S04]  /*1e10*/  ISETP.NE.U32.AND P0, PT, R6, R0, PT ;  /* 0x000000000600720c */ /* 0x000fc80003f05070 */
[----:B------:R-:W-:Y:S01]  /*1e20*/  ISETP.NE.AND.EX P0, PT, R7, R4, PT, P0 ;  /* 0x000000040700720c */ /* 0x000fe20003f05300 */
[----:B--2---:R-:W1:Y:S02]  /*1e30*/  F2F.F64.F32 R14, R24 ;  /* 0x00000018000e7310 */ /* 0x004e640000201800 */
[----:B-1----:R-:W-:-:S08]  /*1e40*/  DMUL R14, R20, R14 ;  /* 0x0000000e140e7228 */ /* 0x002fd00000000000 */
[----:B------:R-:W-:-:S07]  /*1e50*/  DMUL R14, R22, R14 ;  /* 0x0000000e160e7228 */ /* 0x000fce0000000000 */
[----:B------:R0:W-:Y:S01]  /*1e60*/  REDG.E.ADD.F64.RN.STRONG.GPU desc[UR14][R12.64], R14 ;  /* 0x0000000e0c0079a6 */ /* 0x0001e2000c12ff0e */
[----:B------:R-:W-:Y:S05]  /*1e70*/  @!P0 EXIT ;  /* 0x000000000000894d */ /* 0x000fea0003800000 */
[----:B------:R-:W-:Y:S05]  /*1e80*/  BRA `(.L_x_9) ;  /* 0xffffffec00387947 */ /* 0x000fea000383ffff */
        .weak           $__internal_0_$__cuda_sm20_div_u64
        .type           $__internal_0_$__cuda_sm20_div_u64,@function
        .size           $__internal_0_$__cuda_sm20_div_u64,(.L_x_56 - $__internal_0_$__cuda_sm20_div_u64)
$__internal_0_$__cuda_sm20_div_u64:
[----:B------:R-:W0:Y:S01]  /*1e90*/  LDCU.64 UR4, c[0x0][0x388] ;  /* 0x00007100ff0477ac */ /* 0x000e220008000a00 */
[----:B------:R-:W1:Y:S01]  /*1ea0*/  LDC.64 R4, c[0x0][0x388] ;  /* 0x0000e200ff047b82 */ /* 0x000e620000000a00 */
[----:B0-----:R-:W0:Y:S08]  /*1eb0*/  I2F.U64.RP R10, UR4 ;  /* 0x00000004000a7d12 */ /* 0x001e300008309000 */
[----:B0-----:R-:W0:Y:S02]  /*1ec0*/  MUFU.RCP R10, R10 ;  /* 0x0000000a000a7308 */ /* 0x001e240000001000 */
[----:B0-----:R-:W-:-:S06]  /*1ed0*/  VIADD R6, R10, 0x1ffffffe ;  /* 0x1ffffffe0a067836 */ /* 0x001fcc0000000000 */
[----:B------:R-:W1:Y:S02]  /*1ee0*/  F2I.U64.TRUNC R6, R6 ;  /* 0x0000000600067311 */ /* 0x000e64000020d800 */
[----:B-1----:R-:W-:-:S04]  /*1ef0*/  IMAD.WIDE.U32 R8, R6, R4, RZ ;  /* 0x0000000406087225 */ /* 0x002fc800078e00ff */
[----:B------:R-:W-:Y:S01]  /*1f00*/  IMAD R9, R6, R5, R9 ;  /* 0x0000000506097224 */ /* 0x000fe200078e0209 */
[----:B------:R-:W-:-:S03]  /*1f10*/  IADD3 R11, P0, PT, RZ, -R8, RZ ;  /* 0x80000008ff0b7210 */ /* 0x000fc60007f1e0ff */
[----:B------:R-:W-:Y:S02]  /*1f20*/  IMAD R9, R7, R4, R9 ;  /* 0x0000000407097224 */ /* 0x000fe400078e0209 */
[----:B------:R-:W-:-:S04]  /*1f30*/  IMAD.HI.U32 R8, R6, R11, RZ ;  /* 0x0000000b06087227 */ /* 0x000fc800078e00ff */
[----:B------:R-:W-:Y:S02]  /*1f40*/  IMAD.X R13, RZ, RZ, ~R9, P0 ;  /* 0x000000ffff0d7224 */ /* 0x000fe400000e0e09 */
[----:B------:R-:W-:Y:S02]  /*1f50*/  IMAD.MOV.U32 R9, RZ, RZ, R6 ;  /* 0x000000ffff097224 */ /* 0x000fe400078e0006 */
[-C--:B------:R-:W-:Y:S02]  /*1f60*/  IMAD R15, R7, R13.reuse, RZ ;  /* 0x0000000d070f7224 */ /* 0x080fe400078e02ff */
[----:B------:R-:W-:-:S04]  /*1f70*/  IMAD.WIDE.U32 R8, P0, R6, R13, R8 ;  /* 0x0000000d06087225 */ /* 0x000fc80007800008 */
[----:B------:R-:W-:-:S04]  /*1f80*/  IMAD.HI.U32 R13, R7, R13, RZ ;  /* 0x0000000d070d7227 */ /* 0x000fc800078e00ff */
[----:B------:R-:W-:-:S05]  /*1f90*/  IMAD.HI.U32 R8, P1, R7, R11, R8 ;  /* 0x0000000b07087227 */ /* 0x000fca0007820008 */
[----:B------:R-:W-:Y:S01]  /*1fa0*/  IADD3 R9, P2, PT, R15, R8, RZ ;  /* 0x000000080f097210 */ /* 0x000fe20007f5e0ff */
[----:B------:R-:W-:-:S04]  /*1fb0*/  IMAD.X R8, R13, 0x1, R7, P0 ;  /* 0x000000010d087824 */ /* 0x000fc800000e0607 */
[----:B------:R-:W-:Y:S01]  /*1fc0*/  IMAD.WIDE.U32 R6, R9, R4, RZ ;  /* 0x0000000409067225 */ /* 0x000fe200078e00ff */
[----:B------:R-:W-:-:S03]  /*1fd0*/  IADD3.X R11, PT, PT, RZ, RZ, R8, P2, P1 ;  /* 0x000000ffff0b7210 */ /* 0x000fc600017e2408 */
[----:B------:R-:W-:Y:S01]  /*1fe0*/  IMAD R7, R9, R5, R7 ;  /* 0x0000000509077224 */ /* 0x000fe200078e0207 */
[----:B------:R-:W-:-:S03]  /*1ff0*/  IADD3 R13, P0, PT, RZ, -R6, RZ ;  /* 0x80000006ff0d7210 */ /* 0x000fc60007f1e0ff */
[----:B------:R-:W-:Y:S02]  /*2000*/  IMAD R7, R11, R4, R7 ;  /* 0x000000040b077224 */ /* 0x000fe400078e0207 */
[----:B------:R-:W-:-:S04]  /*2010*/  IMAD.HI.U32 R8, R9, R13, RZ ;  /* 0x0000000d09087227 */ /* 0x000fc800078e00ff */
[----:B------:R-:W-:Y:S02]  /*2020*/  IMAD.X R6, RZ, RZ, ~R7, P0 ;  /* 0x000000ffff067224 */ /* 0x000fe400000e0e07 */
[----:B------:R-:W-:Y:S02]  /*2030*/  IMAD.MOV.U32 R7, RZ, RZ, RZ ;  /* 0x000000ffff077224 */ /* 0x000fe400078e00ff */
[----:B------:R-:W-:-:S04]  /*2040*/  IMAD.WIDE.U32 R8, P0, R9, R6, R8 ;  /* 0x0000000609087225 */ /* 0x000fc80007800008 */
[C---:B------:R-:W-:Y:S02]  /*2050*/  IMAD R10, R11.reuse, R6, RZ ;  /* 0x000000060b0a7224 */ /* 0x040fe400078e02ff */
[----:B------:R-:W-:-:S04]  /*2060*/  IMAD.HI.U32 R9, P1, R11, R13, R8 ;  /* 0x0000000d0b097227 */ /* 0x000fc80007820008 */
[----:B------:R-:W-:Y:S01]  /*2070*/  IMAD.HI.U32 R8, R11, R6, RZ ;  /* 0x000000060b087227 */ /* 0x000fe200078e00ff */
[----:B------:R-:W-:-:S03]  /*2080*/  IADD3 R9, P2, PT, R10, R9, RZ ;  /* 0x000000090a097210 */ /* 0x000fc60007f5e0ff */
[----:B------:R-:W-:Y:S02]  /*2090*/  IMAD.X R11, R8, 0x1, R11, P0 ;  /* 0x00000001080b7824 */ /* 0x000fe400000e060b */
[----:B------:R-:W-:-:S03]  /*20a0*/  IMAD.HI.U32 R6, R9, R2, RZ ;  /* 0x0000000209067227 */ /* 0x000fc600078e00ff */
[----:B------:R-:W-:Y:S01]  /*20b0*/  IADD3.X R11, PT, PT, RZ, RZ, R11, P2, P1 ;  /* 0x000000ffff0b7210 */ /* 0x000fe200017e240b */
[----:B------:R-:W-:-:S04]  /*20c0*/  IMAD.WIDE.U32 R6, RZ, R9, R6 ;  /* 0x00000009ff067225 */ /* 0x000fc800078e0006 */
[----:B------:R-:W-:-:S04]  /*20d0*/  IMAD.HI.U32 R6, P0, R11, R2, R6 ;  /* 0x000000020b067227 */ /* 0x000fc80007800006 */
[----:B------:R-:W-:Y:S01]  /*20e0*/  IMAD.X R8, RZ, RZ, RZ, P0 ;  /* 0x000000ffff087224 */ /* 0x000fe200000e06ff */
[----:B------:R-:W-:-:S05]  /*20f0*/  IADD3 R9, P1, PT, RZ, R6, RZ ;  /* 0x00000006ff097210 */ /* 0x000fca0007f3e0ff */
[----:B------:R-:W-:-:S04]  /*2100*/  IMAD.WIDE.U32 R6, R9, R4, RZ ;  /* 0x0000000409067225 */ /* 0x000fc800078e00ff */
[----:B------:R-:W-:Y:S01]  /*2110*/  IMAD.X R11, RZ, RZ, R8, P1 ;  /* 0x000000ffff0b7224 */ /* 0x000fe200008e0608 */
[----:B------:R-:W-:Y:S01]  /*2120*/  IADD3 R13, P1, PT, -R6, R2, RZ ;  /* 0x00000002060d7210 */ /* 0x000fe20007f3e1ff */
[----:B------:R-:W-:-:S03]  /*2130*/  IMAD R7, R9, R5, R7 ;  /* 0x0000000509077224 */ /* 0x000fc600078e0207 */
[-C--:B------:R-:W-:Y:S01]  /*2140*/  ISETP.GE.U32.AND P0, PT, R13, R4.reuse, PT ;  /* 0x000000040d00720c */ /* 0x080fe20003f06070 */
[----:B------:R-:W-:-:S04]  /*2150*/  IMAD R7, R11, R4, R7 ;  /* 0x000000040b077224 */ /* 0x000fc800078e0207 */
[----:B------:R-:W-:Y:S01]  /*2160*/  IMAD.X R12, RZ, RZ, ~R7, P1 ;  /* 0x000000ffff0c7224 */ /* 0x000fe200008e0e07 */
[----:B------:R-:W-:Y:S02]  /*2170*/  IADD3 R6, P1, PT, R9, 0x1, RZ ;  /* 0x0000000109067810 */ /* 0x000fe40007f3e0ff */
[----:B------:R-:W-:Y:S02]  /*2180*/  IADD3 R7, P2, PT, R13, -R4, RZ ;  /* 0x800000040d077210 */ /* 0x000fe40007f5e0ff */
[----:B------:R-:W-:Y:S01]  /*2190*/  ISETP.GE.U32.AND.EX P0, PT, R12, R5, PT, P0 ;  /* 0x000000050c00720c */ /* 0x000fe20003f06100 */
[----:B------:R-:W-:Y:S01]  /*21a0*/  IMAD.X R8, RZ, RZ, R11, P1 ;  /* 0x000000ffff087224 */ /* 0x000fe200008e060b */
[----:B------:R-:W-:Y:S01]  /*21b0*/  ISETP.NE.U32.AND P1, PT, R4, RZ, PT ;  /* 0x000000ff0400720c */ /* 0x000fe20003f25070 */
[----:B------:R-:W-:Y:S01]  /*21c0*/  IMAD.X R10, R12, 0x1, ~R5, P2 ;  /* 0x000000010c0a7824 */ /* 0x000fe200010e0e05 */
[----:B------:R-:W-:Y:S02]  /*21d0*/  SEL R9, R6, R9, P0 ;  /* 0x0000000906097207 */ /* 0x000fe40000000000 */
[----:B------:R-:W-:-:S02]  /*21e0*/  SEL R7, R7, R13, P0 ;  /* 0x0000000d07077207 */ /* 0x000fc40000000000 */
[----:B------:R-:W-:Y:S02]  /*21f0*/  SEL R8, R8, R11, P0 ;  /* 0x0000000b08087207 */ /* 0x000fe40000000000 */
[----:B------:R-:W-:Y:S02]  /*2200*/  IADD3 R6, P2, PT, R9, 0x1, RZ ;  /* 0x0000000109067810 */ /* 0x000fe40007f5e0ff */
[----:B------:R-:W-:Y:S02]  /*2210*/  SEL R10, R10, R12, P0 ;  /* 0x0000000c0a0a7207 */ /* 0x000fe40000000000 */
[----:B------:R-:W-:Y:S01]  /*2220*/  ISETP.GE.U32.AND P0, PT, R7, R4, PT ;  /* 0x000000040700720c */ /* 0x000fe20003f06070 */
[----:B------:R-:W-:Y:S01]  /*2230*/  IMAD.X R7, RZ, RZ, R8, P2 ;  /* 0x000000ffff077224 */ /* 0x000fe200010e0608 */
[----:B------:R-:W-:Y:S01]  /*2240*/  ISETP.NE.AND.EX P1, PT, R5, RZ, PT, P1 ;  /* 0x000000ff0500720c */ /* 0x000fe20003f25310 */
[----:B------:R-:W-:Y:S01]  /*2250*/  IMAD.MOV.U32 R4, RZ, RZ, R0 ;  /* 0x000000ffff047224 */ /* 0x000fe200078e0000 */
[----:B------:R-:W-:Y:S01]  /*2260*/  ISETP.GE.U32.AND.EX P0, PT, R10, R5, PT, P0 ;  /* 0x000000050a00720c */ /* 0x000fe20003f06100 */
[----:B------:R-:W-:-:S03]  /*2270*/  IMAD.MOV.U32 R5, RZ, RZ, 0x0 ;  /* 0x00000000ff057424 */ /* 0x000fc600078e00ff */
[----:B------:R-:W-:Y:S02]  /*2280*/  SEL R6, R6, R9, P0 ;  /* 0x0000000906067207 */ /* 0x000fe40000000000 */
[----:B------:R-:W-:Y:S02]  /*2290*/  SEL R7, R7, R8, P0 ;  /* 0x0000000807077207 */ /* 0x000fe40000000000 */
[----:B------:R-:W-:Y:S02]  /*22a0*/  SEL R6, R6, 0xffffffff, P1 ;  /* 0xffffffff06067807 */ /* 0x000fe40000800000 */
[----:B------:R-:W-:Y:S01]  /*22b0*/  SEL R7, R7, 0xffffffff, P1 ;  /* 0xffffffff07077807 */ /* 0x000fe20000800000 */
[----:B------:R-:W-:Y:S06]  /*22c0*/  RET.REL.NODEC R4 `(reduce_absorption_gpu2) ;  /* 0xffffffdc044c7950 */ /* 0x000fec0003c3ffff */
.L_x_10:
[----:B------:R-:W-:-:S00]  /*22d0*/  BRA `(.L_x_10) ;  /* 0xfffffffc00fc7947 */ /* 0x000fc0000383ffff */
[----:B------:R-:W-:-:S00]  /*22e0*/  NOP ;  /* 0x0000000000007918 */ /* 0x000fc00000000000 */
        /* <DEDUP_REMOVED lines=9> */
.L_x_56:


//--------------------- .text.reduce_absorption_gpu --------------------------
	.section	.text.reduce_absorption_gpu,"ax",@progbits
	.align	128
        .global         reduce_absorption_gpu
        .type           reduce_absorption_gpu,@function
        .size           reduce_absorption_gpu,(.L_x_58 - reduce_absorption_gpu)
        .other          reduce_absorption_gpu,@"STO_CUDA_ENTRY STV_DEFAULT"
reduce_absorption_gpu:
.text.reduce_absorption_gpu:
        /* <DEDUP_REMOVED lines=9> */
[----:B------:R-:W0:Y:S01]  /*0090*/  LDCU UR9, c[0x0][0x394] ;  /* 0x00007280ff0977ac */ /* 0x000e220008000800 */
[----:B------:R-:W1:Y:S01]  /*00a0*/  LDCU.64 UR10, c[0x0][0x358] ;  /* 0x00006b00ff0a77ac */ /* 0x000e620008000a00 */
[----:B0-----:R-:W-:-:S09]  /*00b0*/  UISETP.NE.U32.AND UP0, UPT, UR9, URZ, UPT ;  /* 0x000000ff0900728c */ /* 0x001fd2000bf05070 */
[----:B-1----:R-:W-:Y:S05]  /*00c0*/  BRA.U UP0, `(.L_x_11) ;  /* 0x0000000100607547 */ /* 0x002fea000b800000 */
        /* <DEDUP_REMOVED lines=24> */
.L_x_11:
[----:B------:R-:W-:-:S07]  /*0250*/  MOV R0, 0x270 ;  /* 0x0000027000007802 */ /* 0x000fce0000000f00 */
[----:B------:R-:W-:Y:S05]  /*0260*/  CALL.REL.NOINC `($__internal_1_$__cuda_sm20_div_u64) ;  /* 0x0000002800e47944 */ /* 0x000fea0003c00000 */
        /* <DEDUP_REMOVED lines=10> */
.L_x_12:
[----:B------:R-:W0:Y:S01]  /*0310*/  LDCU.128 UR4, c[0x0][0x3a0] ;  /* 0x00007400ff0477ac */ /* 0x000e220008000c00 */
[----:B------:R-:W1:Y:S01]  /*0320*/  LDC.64 R10, c[0x0][0x3b0] ;  /* 0x0000ec00ff0a7b82 */ /* 0x000e620000000a00 */
[----:B------:R-:W2:Y:S01]  /*0330*/  LDCU.64 UR12, c[0x0][0x420] ;  /* 0x00008400ff0c77ac */ /* 0x000ea20008000a00 */
[----:B------:R-:W3:Y:S01]  /*0340*/  LDCU.64 UR14, c[0x0][0x3e8] ;  /* 0x00007d00ff0e77ac */ /* 0x000ee20008000a00 */
[----:B0-----:R-:W-:Y:S01]  /*0350*/  UIADD3 UR4, UP0, UPT, UR4, -0x1, URZ ;  /* 0xffffffff04047890 */ /* 0x001fe2000ff1e0ff */
[----:B------:R-:W-:Y:S02]  /*0360*/  IMAD R7, R5, UR6, RZ ;  /* 0x0000000605077c24 */ /* 0x000fe4000f8e02ff */
[C---:B------:R-:W-:Y:S01]  /*0370*/  IMAD.WIDE.U32 R8, R4.reuse, UR6, RZ ;  /* 0x0000000604087c25 */ /* 0x040fe2000f8e00ff */
[----:B------:R-:W-:Y:S02]  /*0380*/  UIADD3.X UR5, UPT, UPT, UR5, -0x1, URZ, UP0, !UPT ;  /* 0xffffffff05057890 */ /* 0x000fe400087fe4ff */
[C---:B------:R-:W-:Y:S01]  /*0390*/  ISETP.NE.U32.AND P0, PT, R4.reuse, UR4, PT ;  /* 0x0000000404007c0c */ /* 0x040fe2000bf05070 */
[----:B------:R-:W-:Y:S01]  /*03a0*/  IMAD R7, R4, UR7, R7 ;  /* 0x0000000704077c24 */ /* 0x000fe2000f8e0207 */
[----:B---3--:R-:W-:-:S02]  /*03b0*/  LEA R12, P3, R2, UR14, 0x2 ;  /* 0x0000000e020c7c11 */ /* 0x008fc4000f8610ff */
[----:B------:R-:W-:Y:S01]  /*03c0*/  ISETP.NE.AND.EX P0, PT, R5, UR5, PT, P0 ;  /* 0x0000000505007c0c */ /* 0x000fe2000bf05300 */
[----:B------:R-:W-:Y:S01]  /*03d0*/  IMAD.IADD R23, R9, 0x1, R7 ;  /* 0x0000000109177824 */ /* 0x000fe200078e0207 */
[----:B------:R-:W-:Y:S02]  /*03e0*/  LEA.HI.X R13, R2, UR15, R3, 0x2, P3 ;  /* 0x0000000f020d7c11 */ /* 0x000fe400098f1403 */
[----:B-1----:R-:W-:Y:S02]  /*03f0*/  SEL R5, R10, RZ, !P0 ;  /* 0x000000ff0a057207 */ /* 0x002fe40004000000 */
[----:B------:R-:W-:Y:S02]  /*0400*/  SEL R4, R11, RZ, !P0 ;  /* 0x000000ff0b047207 */ /* 0x000fe40004000000 */
[----:B------:R-:W-:Y:S02]  /*0410*/  IADD3 R0, P0, P1, R5, UR6, R8 ;  /* 0x0000000605007c10 */ /* 0x000fe4000f91e008 */
[----:B--2---:R-:W-:-:S02]  /*0420*/  IADD3 R10, P2, PT, R2, UR12, RZ ;  /* 0x0000000c020a7c10 */ /* 0x004fc4000ff5e0ff */
[----:B------:R-:W-:Y:S02]  /*0430*/  IADD3.X R4, PT, PT, R4, UR7, R23, P0, P1 ;  /* 0x0000000704047c10 */ /* 0x000fe400087e2417 */
[----:B------:R-:W-:Y:S02]  /*0440*/  ISETP.GE.U32.AND P0, PT, R8, R0, PT ;  /* 0x000000000800720c */ /* 0x000fe40003f06070 */
[----:B------:R-:W-:Y:S02]  /*0450*/  IADD3.X R11, PT, PT, R3, UR13, RZ, P2, !PT ;  /* 0x0000000d030b7c10 */ /* 0x000fe400097fe4ff */
[----:B------:R-:W-:-:S13]  /*0460*/  ISETP.GE.U32.AND.EX P0, PT, R23, R4, PT, P0 ;  /* 0x000000041700720c */ /* 0x000fda0003f06100 */
[----:B------:R-:W-:Y:S05]  /*0470*/  @P0 EXIT ;  /* 0x000000000000094d */ /* 0x000fea0003800000 */
[----:B------:R0:W5:Y:S01]  /*0480*/  LDG.E.U8 R5, desc[UR10][R10.64] ;  /* 0x0000000a0a057981 */ /* 0x000162000c1e1100 */
[----:B------:R-:W1:Y:S03]  /*0490*/  LDCU.128 UR16, c[0x0][0x3c0] ;  /* 0x00007800ff1077ac */ /* 0x000e660008000c00 */
[----:B------:R0:W5:Y:S01]  /*04a0*/  LDG.E R6, desc[UR10][R12.64] ;  /* 0x0000000a0c067981 */ /* 0x000162000c1e1900 */
[----:B------:R-:W2:Y:S01]  /*04b0*/  LDCU.128 UR20, c[0x0][0x3d0] ;  /* 0x00007a00ff1477ac */ /* 0x000ea20008000c00 */
[C---:B------:R-:W-:Y:S02]  /*04c0*/  IMAD.SHL.U32 R20, R2.reuse, 0x8, RZ ;  /* 0x0000000802147824 */ /* 0x040fe400078e00ff */
[----:B------:R-:W-:Y:S01]  /*04d0*/  IMAD.MOV.U32 R7, RZ, RZ, R8 ;  /* 0x000000ffff077224 */ /* 0x000fe200078e0008 */
[----:B------:R-:W3:Y:S01]  /*04e0*/  LDCU UR4, c[0x0][0x388] ;  /* 0x00007100ff0477ac */ /* 0x000ee20008000800 */
[----:B------:R-:W-:Y:S01]  /*04f0*/  SHF.L.U64.HI R8, R2, 0x3, R3 ;  /* 0x0000000302087819 */ /* 0x000fe20000010203 */
[----:B------:R-:W-:Y:S01]  /*0500*/  IMAD.MOV.U32 R9, RZ, RZ, R23 ;  /* 0x000000ffff097224 */ /* 0x000fe200078e0017 */
[----:B------:R-:W-:-:S02]  /*0510*/  USHF.L.U32 UR5, UR8, 0x3, URZ ;  /* 0x0000000308057899 */ /* 0x000fc400080006ff */
[----:B------:R-:W-:Y:S02]  /*0520*/  USHF.L.U64.HI UR13, UR8, 0x3, UR9 ;  /* 0x00000003080d7899 */ /* 0x000fe40008010209 */
[----:B------:R-:W-:Y:S01]  /*0530*/  USHF.L.U64.HI UR6, UR8, 0x2, UR9 ;  /* 0x0000000208067899 */ /* 0x000fe20008010209 */
[C---:B-1----:R-:W-:Y:S01]  /*0540*/  IADD3 R14, P0, PT, R20.reuse, UR16, RZ ;  /* 0x00000010140e7c10 */ /* 0x042fe2000ff1e0ff */
[----:B------:R-:W-:Y:S01]  /*0550*/  USHF.L.U32 UR7, UR8, 0x2, URZ ;  /* 0x0000000208077899 */ /* 0x000fe200080006ff */
[C---:B------:R-:W-:Y:S02]  /*0560*/  IADD3 R16, P1, PT, R20.reuse, UR18, RZ ;  /* 0x0000001214107c10 */ /* 0x040fe4000ff3e0ff */
[C---:B--2---:R-:W-:Y:S02]  /*0570*/  IADD3 R18, P2, PT, R20.reuse, UR20, RZ ;  /* 0x0000001414127c10 */ /* 0x044fe4000ff5e0ff */
[----:B------:R-:W-:Y:S02]  /*0580*/  IADD3 R20, P3, PT, R20, UR22, RZ ;  /* 0x0000001614147c10 */ /* 0x000fe4000ff7e0ff */
[C---:B------:R-:W-:Y:S01]  /*0590*/  IADD3.X R19, PT, PT, R8.reuse, UR21, RZ, P2, !PT ;  /* 0x0000001508137c10 */ /* 0x040fe200097fe4ff */
[----:B---3--:R-:W-:Y:S01]  /*05a0*/  ULOP3.LUT UR12, UR4, 0x7, URZ, 0xc0, !UPT ;  /* 0x00000007040c7892 */ /* 0x008fe2000f8ec0ff */
[C---:B------:R-:W-:Y:S01]  /*05b0*/  IADD3.X R21, PT, PT, R8.reuse, UR23, RZ, P3, !PT ;  /* 0x0000001708157c10 */ /* 0x040fe20009ffe4ff */
[----:B------:R-:W-:Y:S01]  /*05c0*/  ULOP3.LUT UR8, UR4, 0xfffffff8, URZ, 0xc0, !UPT ;  /* 0xfffffff804087892 */ /* 0x000fe2000f8ec0ff */
[----:B------:R-:W-:-:S02]  /*05d0*/  IADD3.X R15, PT, PT, R8, UR17, RZ, P0, !PT ;  /* 0x00000011080f7c10 */ /* 0x000fc400087fe4ff */
[----:B------:R-:W-:Y:S02]  /*05e0*/  IADD3.X R17, PT, PT, R8, UR19, RZ, P1, !PT ;  /* 0x0000001308117c10 */ /* 0x000fe40008ffe4ff */
[----:B------:R-:W-:Y:S02]  /*05f0*/  IADD3 R22, P2, PT, R14, UR5, RZ ;  /* 0x000000050e167c10 */ /* 0x000fe4000ff5e0ff */
[----:B------:R-:W-:Y:S02]  /*0600*/  IADD3 R24, P3, PT, R16, UR5, RZ ;  /* 0x0000000510187c10 */ /* 0x000fe4000ff7e0ff */
[----:B------:R-:W-:Y:S02]  /*0610*/  IADD3 R26, P0, PT, R18, UR5, RZ ;  /* 0x00000005121a7c10 */ /* 0x000fe4000ff1e0ff */
[----:B------:R-:W-:Y:S02]  /*0620*/  IADD3 R28, P1, PT, R20, UR5, RZ ;  /* 0x00000005141c7c10 */ /* 0x000fe4000ff3e0ff */
        /* <DEDUP_REMOVED lines=8> */
[----:B------:R-:W-:Y:S02]  /*06b0*/  IADD3.X R31, PT, PT, R23, UR13, RZ, P2, !PT ;  /* 0x0000000d171f7c10 */ /* 0x000fe400097fe4ff */
[----:B------:R-:W-:Y:S02]  /*06c0*/  IADD3.X R33, PT, PT, R25, UR13, RZ, P3, !PT ;  /* 0x0000000d19217c10 */ /* 0x000fe40009ffe4ff */
[----:B------:R-:W-:Y:S02]  /*06d0*/  IADD3.X R35, PT, PT, R27, UR13, RZ, P4, !PT ;  /* 0x0000000d1b237c10 */ /* 0x000fe4000a7fe4ff */
[----:B0-----:R-:W-:-:S07]  /*06e0*/  IADD3.X R37, PT, PT, R29, UR13, RZ, P5, !PT ;  /* 0x0000000d1d257c10 */ /* 0x001fce000affe4ff */
.L_x_53:
[----:B------:R-:W-:Y:S05]  /*06f0*/  YIELD ;  /* 0x0000000000007946 */ /* 0x000fea0003800000 */
[----:B0-----:R-:W0:Y:S01]  /*0700*/  LDCU.64 UR4, c[0x0][0x3b8] ;  /* 0x00007700ff0477ac */ /* 0x001e220008000a00 */
[----:B-----5:R-:W-:Y:S01]  /*0710*/  LOP3.LUT R12, R5, 0xff, RZ, 0xc0, !PT ;  /* 0x000000ff050c7812 */ /* 0x020fe200078ec0ff */
[----:B------:R-:W-:Y:S01]  /*0720*/  IMAD.MOV.U32 R13, RZ, RZ, RZ ;  /* 0x000000ffff0d7224 */ /* 0x000fe200078e00ff */
[----:B-1----:R-:W1:Y:S01]  /*0730*/  LDC.64 R38, c[0x0][0x388] ;  /* 0x0000e200ff267b82 */ /* 0x002e620000000a00 */
[----:B--2---:R-:W2:Y:S01]  /*0740*/  LDCU.64 UR14, c[0x0][0x400] ;  /* 0x00008000ff0e77ac */ /* 0x004ea20008000a00 */
[----:B---3--:R-:W3:Y:S01]  /*0750*/  LDCU.64 UR16, c[0x0][0x428] ;  /* 0x00008500ff1077ac */ /* 0x008ee20008000a00 */
[----:B0-----:R-:W-:-:S02]  /*0760*/  IMAD R8, R9, UR4, RZ ;  /* 0x0000000409087c24 */ /* 0x001fc4000f8e02ff */
[----:B------:R-:W-:-:S04]  /*0770*/  IMAD.WIDE.U32 R12, R7, UR4, R12 ;  /* 0x00000004070c7c25 */ /* 0x000fc8000f8e000c */
[----:B----4-:R-:W-:Y:S01]  /*0780*/  IMAD R11, R7, UR5, R8 ;  /* 0x00000005070b7c24 */ /* 0x010fe2000f8e0208 */
[----:B--2---:R-:W-:Y:S02]  /*0790*/  LEA R10, P0, R12, UR14, 0x2 ;  /* 0x0000000e0c0a7c11 */ /* 0x004fe4000f8010ff */
[----:B---3--:R-:W-:Y:S01]  /*07a0*/  LEA R40, P1, R2, UR16, 0x2 ;  /* 0x0000001002287c11 */ /* 0x008fe2000f8210ff */
[----:B------:R-:W-:-:S03]  /*07b0*/  IMAD.IADD R11, R13, 0x1, R11 ;  /* 0x000000010d0b7824 */ /* 0x000fc600078e020b */
[----:B------:R-:W-:Y:S02]  /*07c0*/  LEA.HI.X R41, R2, UR17, R3, 0x2, P1 ;  /* 0x0000001102297c11 */ /* 0x000fe400088f1403 */
[----:B------:R-:W-:-:S04]  /*07d0*/  LEA.HI.X R11, R12, UR15, R11, 0x2, P0 ;  /* 0x0000000f0c0b7c11 */ /* 0x000fc800080f140b */
[----:B------:R-:W2:Y:S04]  /*07e0*/  LDG.E R41, desc[UR10][R40.64] ;  /* 0x0000000a28297981 */ /* 0x000ea8000c1e1900 */
[----:B------:R-:W3:Y:S04]  /*07f0*/  LDG.E R8, desc[UR10][R10.64] ;  /* 0x0000000a0a087981 */ /* 0x000ee8000c1e1900 */
[----:B------:R-:W3:Y:S01]  /*0800*/  LDG.E R13, desc[UR10][R10.64+0x4] ;  /* 0x0000040a0a0d7981 */ /* 0x000ee2000c1e1900 */
[----:B-1----:R-:W-:-:S04]  /*0810*/  ISETP.NE.U32.AND P0, PT, R38, RZ, PT ;  /* 0x000000ff2600720c */ /* 0x002fc80003f05070 */
[----:B------:R-:W-:Y:S02]  /*0820*/  ISETP.NE.AND.EX P0, PT, R39, RZ, PT, P0 ;  /* 0x000000ff2700720c */ /* 0x000fe40003f05300 */
[----:B------:R-:W-:Y:S01]  /*0830*/  CS2R R42, SRZ ;  /* 0x00000000002a7805 */ /* 0x000fe2000001ff00 */
[----:B---3--:R-:W-:-:S04]  /*0840*/  FADD R13, -R8, R13 ;  /* 0x0000000d080d7221 */ /* 0x008fc80000000100 */
[----:B--2---:R-:W-:-:S06]  /*0850*/  FFMA R8, R41, R13, R8 ;  /* 0x0000000d29087223 */ /* 0x004fcc0000000008 */
[----:B------:R-:W-:Y:S05]  /*0860*/  @!P0 BRA `(.L_x_13) ;  /* 0x0000000c00308947 */ /* 0x000fea0003800000 */
[----:B------:R-:W-:Y:S01]  /*0870*/  ISETP.GE.U32.AND P0, PT, R38, 0x8, PT ;  /* 0x000000082600780c */ /* 0x000fe20003f06070 */
[----:B------:R-:W-:Y:S01]  /*0880*/  UMOV UR4, URZ ;  /* 0x000000ff00047c82 */ /* 0x000fe20008000000 */
[----:B------:R-:W-:Y:S01]  /*0890*/  UMOV UR5, URZ ;  /* 0x000000ff00057c82 */ /* 0x000fe20008000000 */
[----:B------:R-:W-:Y:S02]  /*08a0*/  CS2R R42, SRZ ;  /* 0x00000000002a7805 */ /* 0x000fe4000001ff00 */
[----:B------:R-:W-:-:S13]  /*08b0*/  ISETP.GE.U32.AND.EX P0, PT, R39, RZ, PT, P0 ;  /* 0x000000ff2700720c */ /* 0x000fda0003f06100 */
[----:B------:R-:W-:Y:S05]  /*08c0*/  @!P0 BRA `(.L_x_14) ;  /* 0x00000004005c8947 */ /* 0x000fea0003800000 */
[----:B------:R-:W0:Y:S01]  /*08d0*/  LDCU.64 UR4, c[0x0][0x3f0] ;  /* 0x00007e00ff0477ac */ /* 0x000e220008000a00 */
[-C--:B------:R-:W-:Y:S01]  /*08e0*/  IMAD R12, R9, R38.reuse, RZ ;  /* 0x00000026090c7224 */ /* 0x080fe200078e02ff */
[----:B------:R-:W-:Y:S01]  /*08f0*/  CS2R R42, SRZ ;  /* 0x00000000002a7805 */ /* 0x000fe2000001ff00 */
[C---:B------:R-:W-:Y:S01]  /*0900*/  IMAD.WIDE.U32 R10, R7.reuse, R38, RZ ;  /* 0x00000026070a7225 */ /* 0x040fe200078e00ff */
[----:B------:R-:W1:Y:S03]  /*0910*/  LDCU UR13, c[0x0][0x38c] ;  /* 0x00007180ff0d77ac */ /* 0x000e660008000800 */
[----:B------:R-:W-:Y:S01]  /*0920*/  IMAD R13, R7, R39, R12 ;  /* 0x00000027070d7224 */ /* 0x000fe200078e020c */
[----:B------:R-:W2:Y:S03]  /*0930*/  LDCU.64 UR14, c[0x0][0x3e0] ;  /* 0x00007c00ff0e77ac */ /* 0x000ea60008000a00 */
[----:B------:R-:W-:Y:S01]  /*0940*/  IMAD.IADD R11, R11, 0x1, R13 ;  /* 0x000000010b0b7824 */ /* 0x000fe200078e020d */
[----:B------:R-:W-:Y:S01]  /*0950*/  UMOV UR9, UR8 ;  /* 0x0000000800097c82 */ /* 0x000fe20008000000 */
[----:B0-----:R-:W-:Y:S01]  /*0960*/  LEA R40, P0, R10, UR4, 0x2 ;  /* 0x000000040a287c11 */ /* 0x001fe2000f8010ff */
[----:B------:R-:W-:-:S03]  /*0970*/  UMOV UR4, URZ ;  /* 0x000000ff00047c82 */ /* 0x000fc60008000000 */
[----:B------:R-:W-:Y:S02]  /*0980*/  IADD3 R40, P1, PT, R40, 0x10, RZ ;  /* 0x0000001028287810 */ /* 0x000fe40007f3e0ff */
[----:B------:R-:W-:Y:S01]  /*0990*/  LEA.HI.X R10, R10, UR5, R11, 0x2, P0 ;  /* 0x000000050a0a7c11 */ /* 0x000fe200080f140b */
[----:B------:R-:W-:-:S04]  /*09a0*/  UMOV UR5, URZ ;  /* 0x000000ff00057c82 */ /* 0x000fc80008000000 */
[----:B-12---:R-:W-:-:S07]  /*09b0*/  IMAD.X R41, RZ, RZ, R10, P1 ;  /* 0x000000ffff297224 */ /* 0x006fce00008e060a */
.L_x_15:
[----:B------:R-:W0:Y:S01]  /*09c0*/  LDC.64 R44, c[0x0][0x390] ;  /* 0x0000e400ff2c7b82 */ /* 0x000e220000000a00 */
[----:B------:R-:W2:Y:S04]  /*09d0*/  LDG.E R54, desc[UR10][R40.64+-0x10] ;  /* 0xfffff00a28367981 */ /* 0x000ea8000c1e1900 */
[----:B------:R-:W3:Y:S04]  /*09e0*/  LDG.E R53, desc[UR10][R40.64+-0x4] ;  /* 0xfffffc0a28357981 */ /* 0x000ee8000c1e1900 */
[----:B------:R-:W4:Y:S04]  /*09f0*/  LDG.E R56, desc[UR10][R40.64] ;  /* 0x0000000a28387981 */ /* 0x000f28000c1e1900 */
[----:B------:R-:W5:Y:S04]  /*0a00*/  LDG.E R57, desc[UR10][R40.64+0x4] ;  /* 0x0000040a28397981 */ /* 0x000f68000c1e1900 */
[----:B------:R-:W5:Y:S04]  /*0a10*/  LDG.E R58, desc[UR10][R40.64+0x8] ;  /* 0x0000080a283a7981 */ /* 0x000f68000c1e1900 */
[----:B------:R-:W5:Y:S01]  /*0a20*/  LDG.E R59, desc[UR10][R40.64+0xc] ;  /* 0x00000c0a283b7981 */ /* 0x000f62000c1e1900 */
[----:B0-----:R-:W-:-:S02]  /*0a30*/  IMAD R12, R44, UR5, RZ ;  /* 0x000000052c0c7c24 */ /* 0x001fc4000f8e02ff */
[----:B------:R-:W-:-:S04]  /*0a40*/  IMAD.WIDE.U32 R10, R44, UR4, R2 ;  /* 0x000000042c0a7c25 */ /* 0x000fc8000f8e0002 */
[----:B------:R-:W-:Y:S01]  /*0a50*/  IMAD R13, R45, UR4, R12 ;  /* 0x000000042d0d7c24 */ /* 0x000fe2000f8e020c */
[----:B------:R-:W-:Y:S01]  /*0a60*/  LEA R48, P0, R10, UR14, 0x2 ;  /* 0x0000000e0a307c11 */ /* 0x000fe2000f8010ff */
[----:B------:R-:W3:Y:S02]  /*0a70*/  LDG.E R12, desc[UR10][R40.64+-0x8] ;  /* 0xfffff80a280c7981 */ /* 0x000ee4000c1e1900 */
[----:B------:R-:W-:-:S05]  /*0a80*/  IMAD.IADD R11, R11, 0x1, R13 ;  /* 0x000000010b0b7824 */ /* 0x000fca00078e020d */
[----:B------:R-:W-:Y:S02]  /*0a90*/  LEA.HI.X R49, R10, UR15, R11, 0x2, P0 ;  /* 0x0000000f0a317c11 */ /* 0x000fe400080f140b */
[----:B------:R-:W4:Y:S04]  /*0aa0*/  LDG.E R11, desc[UR10][R40.64+-0xc] ;  /* 0xfffff40a280b7981 */ /* 0x000f28000c1e1900 */
[----:B------:R0:W5:Y:S01]  /*0ab0*/  LDG.E R10, desc[UR10][R48.64] ;  /* 0x0000000a300a7981 */ /* 0x000162000c1e1900 */
[----:B------:R-:W-:-:S04]  /*0ac0*/  IADD3 R46, P0, PT, R48, UR7, RZ ;  /* 0x00000007302e7c10 */ /* 0x000fc8000ff1e0ff */
[----:B------:R-:W-:Y:S02]  /*0ad0*/  IADD3.X R47, PT, PT, R49, UR6, RZ, P0, !PT ;  /* 0x00000006312f7c10 */ /* 0x000fe400087fe4ff */
[----:B------:R-:W-:-:S03]  /*0ae0*/  IADD3 R44, P0, PT, R46, UR7, RZ ;  /* 0x000000072e2c7c10 */ /* 0x000fc6000ff1e0ff */
[----:B------:R-:W3:Y:S01]  /*0af0*/  LDG.E R13, desc[UR10][R46.64] ;  /* 0x0000000a2e0d7981 */ /* 0x000ee2000c1e1900 */
[----:B------:R-:W-:-:S05]  /*0b00*/  IADD3.X R45, PT, PT, R47, UR6, RZ, P0, !PT ;  /* 0x000000062f2d7c10 */ /* 0x000fca00087fe4ff */
[----:B------:R1:W3:Y:S01]  /*0b10*/  LDG.E R52, desc[UR10][R44.64] ;  /* 0x0000000a2c347981 */ /* 0x0002e2000c1e1900 */
[----:B------:R-:W-:-:S04]  /*0b20*/  IADD3 R60, P0, PT, R44, UR7, RZ ;  /* 0x000000072c3c7c10 */ /* 0x000fc8000ff1e0ff */
[----:B------:R-:W-:Y:S02]  /*0b30*/  IADD3.X R61, PT, PT, R45, UR6, RZ, P0, !PT ;  /* 0x000000062d3d7c10 */ /* 0x000fe400087fe4ff */
[----:B0-----:R-:W-:-:S03]  /*0b40*/  IADD3 R48, P0, PT, R60, UR7, RZ ;  /* 0x000000073c307c10 */ /* 0x001fc6000ff1e0ff */
[----:B------:R-:W3:Y:S01]  /*0b50*/  LDG.E R60, desc[UR10][R60.64] ;  /* 0x0000000a3c3c7981 */ /* 0x000ee2000c1e1900 */
[----:B------:R-:W-:Y:S02]  /*0b60*/  IADD3.X R49, PT, PT, R61, UR6, RZ, P0, !PT ;  /* 0x000000063d317c10 */ /* 0x000fe400087fe4ff */
[----:B-1----:R-:W-:-:S03]  /*0b70*/  IADD3 R44, P0, PT, R48, UR7, RZ ;  /* 0x00000007302c7c10 */ /* 0x002fc6000ff1e0ff */
[----:B------:R-:W3:Y:S01]  /*0b80*/  LDG.E R48, desc[UR10][R48.64] ;  /* 0x0000000a30307981 */ /* 0x000ee2000c1e1900 */
[----:B------:R-:W-:Y:S02]  /*0b90*/  IADD3.X R45, PT, PT, R49, UR6, RZ, P0, !PT ;  /* 0x00000006312d7c10 */ /* 0x000fe400087fe4ff */
[----:B------:R-:W-:-:S03]  /*0ba0*/  IADD3 R46, P0, PT, R44, UR7, RZ ;  /* 0x000000072c2e7c10 */ /* 0x000fc6000ff1e0ff */
[----:B------:R-:W3:Y:S01]  /*0bb0*/  LDG.E R44, desc[UR10][R44.64] ;  /* 0x0000000a2c2c7981 */ /* 0x000ee2000c1e1900 */
[----:B------:R-:W-:Y:S02]  /*0bc0*/  IADD3.X R47, PT, PT, R45, UR6, RZ, P0, !PT ;  /* 0x000000062d2f7c10 */ /* 0x000fe400087fe4ff */
[----:B------:R-:W-:-:S03]  /*0bd0*/  IADD3 R50, P0, PT, R46, UR7, RZ ;  /* 0x000000072e327c10 */ /* 0x000fc6000ff1e0ff */
[----:B------:R-:W3:Y:S01]  /*0be0*/  LDG.E R46, desc[UR10][R46.64] ;  /* 0x0000000a2e2e7981 */ /* 0x000ee2000c1e1900 */
[----:B------:R-:W-:-:S05]  /*0bf0*/  IADD3.X R51, PT, PT, R47, UR6, RZ, P0, !PT ;  /* 0x000000062f337c10 */ /* 0x000fca00087fe4ff */
[----:B------:R5:W3:Y:S01]  /*0c00*/  LDG.E R61, desc[UR10][R50.64] ;  /* 0x0000000a323d7981 */ /* 0x000ae2000c1e1900 */
[----:B------:R-:W-:-:S04]  /*0c10*/  UIADD3 UR9, UP0, UPT, UR9, -0x8, URZ ;  /* 0xfffffff809097890 */ /* 0x000fc8000ff1e0ff */
[----:B------:R-:W-:Y:S02]  /*0c20*/  UIADD3.X UR13, UPT, UPT, UR13, -0x1, URZ, UP0, !UPT ;  /* 0xffffffff0d0d7890 */ /* 0x000fe400087fe4ff */
[----:B------:R-:W-:-:S04]  /*0c30*/  UISETP.NE.U32.AND UP0, UPT, UR9, URZ, UPT ;  /* 0x000000ff0900728c */ /* 0x000fc8000bf05070 */
[----:B------:R-:W-:Y:S01]  /*0c40*/  UISETP.NE.AND.EX UP0, UPT, UR13, URZ, UPT, UP0 ;  /* 0x000000ff0d00728c */ /* 0x000fe2000bf05300 */
[----:B------:R-:W-:Y:S01]  /*0c50*/  IADD3 R40, P0, PT, R40, 0x20, RZ ;  /* 0x0000002028287810 */ /* 0x000fe20007f1e0ff */
[----:B------:R-:W-:-:S04]  /*0c60*/  UIADD3 UR4, UP1, UPT, UR4, 0x8, URZ ;  /* 0x0000000804047890 */ /* 0x000fc8000ff3e0ff */
[----:B------:R-:W-:Y:S01]  /*0c70*/  IMAD.X R41, RZ, RZ, R41, P0 ;  /* 0x000000ffff297224 */ /* 0x000fe200000e0629 */
[----:B------:R-:W-:Y:S01]  /*0c80*/  UIADD3.X UR5, UPT, UPT, URZ, UR5, URZ, UP1, !UPT ;  /* 0x00000005ff057290 */ /* 0x000fe20008ffe4ff */
[----:B--2---:R-:W-:Y:S08]  /*0c90*/  F2F.F64.F32 R54, R54 ;  /* 0x0000003600367310 */ /* 0x004ff00000201800 */
[----:B-----5:R-:W0:Y:S08]  /*0ca0*/  F2F.F64.F32 R50, R10 ;  /* 0x0000000a00327310 */ /* 0x020e300000201800 */
[----:B----4-:R-:W-:Y:S01]  /*0cb0*/  F2F.F64.F32 R10, R11 ;  /* 0x0000000b000a7310 */ /* 0x010fe20000201800 */
[----:B0-----:R-:W-:-:S07]  /*0cc0*/  DFMA R42, R54, R50, R42 ;  /* 0x00000032362a722b */ /* 0x001fce000000002a */
[----:B---3--:R-:W-:Y:S08]  /*0cd0*/  F2F.F64.F32 R50, R12 ;  /* 0x0000000c00327310 */ /* 0x008ff00000201800 */
[----:B------:R-:W0:Y:S08]  /*0ce0*/  F2F.F64.F32 R12, R13 ;  /* 0x0000000d000c7310 */ /* 0x000e300000201800 */
[----:B------:R-:W1:Y:S01]  /*0cf0*/  F2F.F64.F32 R54, R52 ;  /* 0x0000003400367310 */ /* 0x000e620000201800 */
[----:B0-----:R-:W-:-:S07]  /*0d00*/  DFMA R42, R10, R12, R42 ;  /* 0x0000000c0a2a722b */ /* 0x001fce000000002a */
[----:B------:R-:W-:Y:S01]  /*0d10*/  F2F.F64.F32 R52, R53 ;  /* 0x0000003500347310 */ /* 0x000fe20000201800 */
[----:B-1----:R-:W-:-:S07]  /*0d20*/  DFMA R42, R50, R54, R42 ;  /* 0x00000036322a722b */ /* 0x002fce000000002a */
[----:B------:R-:W0:Y:S08]  /*0d30*/  F2F.F64.F32 R54, R60 ;  /* 0x0000003c00367310 */ /* 0x000e300000201800 */
[----:B------:R-:W-:Y:S08]  /*0d40*/  F2F.F64.F32 R10, R56 ;  /* 0x00000038000a7310 */ /* 0x000ff00000201800 */
[----:B------:R-:W1:Y:S01]  /*0d50*/  F2F.F64.F32 R48, R48 ;  /* 0x0000003000307310 */ /* 0x000e620000201800 */
[----:B0-----:R-:W-:-:S07]  /*0d60*/  DFMA R42, R52, R54, R42 ;  /* 0x00000036342a722b */ /* 0x001fce000000002a */
[----:B------:R-:W-:Y:S08]  /*0d70*/  F2F.F64.F32 R56, R57 ;  /* 0x0000003900387310 */ /* 0x000ff00000201800 */
[----:B------:R-:W0:Y:S01]  /*0d80*/  F2F.F64.F32 R44, R44 ;  /* 0x0000002c002c7310 */ /* 0x000e220000201800 */
[----:B-1----:R-:W-:-:S07]  /*0d90*/  DFMA R10, R10, R48, R42 ;  /* 0x000000300a0a722b */ /* 0x002fce000000002a */
[----:B------:R-:W-:Y:S08]  /*0da0*/  F2F.F64.F32 R12, R58 ;  /* 0x0000003a000c7310 */ /* 0x000ff00000201800 */
[----:B------:R-:W1:Y:S01]  /*0db0*/  F2F.F64.F32 R46, R46 ;  /* 0x0000002e002e7310 */ /* 0x000e620000201800 */
[----:B0-----:R-:W-:-:S07]  /*0dc0*/  DFMA R10, R56, R44, R10 ;  /* 0x0000002c380a722b */ /* 0x001fce000000000a */
[----:B------:R-:W-:Y:S08]  /*0dd0*/  F2F.F64.F32 R50, R59 ;  /* 0x0000003b00327310 */ /* 0x000ff00000201800 */
[----:B------:R-:W0:Y:S01]  /*0de0*/  F2F.F64.F32 R42, R61 ;  /* 0x0000003d002a7310 */ /* 0x000e220000201800 */
[----:B-1----:R-:W-:-:S08]  /*0df0*/  DFMA R10, R12, R46, R10 ;  /* 0x0000002e0c0a722b */ /* 0x002fd0000000000a */
[----:B0-----:R-:W-:Y:S01]  /*0e00*/  DFMA R42, R50, R42, R10 ;  /* 0x0000002a322a722b */ /* 0x001fe2000000000a */
[----:B------:R-:W-:Y:S10]  /*0e10*/  BRA.U UP0, `(.L_x_15) ;  /* 0xfffffff900e87547 */ /* 0x000ff4000b83ffff */
[----:B------:R-:W0:Y:S01]  /*0e20*/  LDCU UR5, c[0x0][0x38c] ;  /* 0x00007180ff0577ac */ /* 0x000e220008000800 */
[----:B------:R-:W-:-:S05]  /*0e30*/  UMOV UR4, UR8 ;  /* 0x0000000800047c82 */ /* 0x000fca0008000000 */
.L_x_14:
[----:B------:R-:W-:-:S04]  /*0e40*/  UISETP.NE.U32.AND UP0, UPT, UR12, URZ, UPT ;  /* 0x000000ff0c00728c */ /* 0x000fc8000bf05070 */
[----:B------:R-:W-:-:S09]  /*0e50*/  UISETP.NE.AND.EX UP0, UPT, URZ, URZ, UPT, UP0 ;  /* 0x000000ffff00728c */ /* 0x000fd2000bf05300 */
[----:B------:R-:W-:Y:S05]  /*0e60*/  BRA.U !UP0, `(.L_x_13) ;  /* 0x0000000508b07547 */ /* 0x000fea000b800000 */
[----:B------:R-:W-:Y:S01]  /*0e70*/  UIADD3 UR9, UP0, UPT, UR12, -0x1, URZ ;  /* 0xffffffff0c097890 */ /* 0x000fe2000ff1e0ff */
[----:B------:R-:W-:-:S03]  /*0e80*/  LOP3.LUT R52, R38, 0x3, RZ, 0xc0, !PT ;  /* 0x0000000326347812 */ /* 0x000fc600078ec0ff */
[----:B------:R-:W-:Y:S01]  /*0e90*/  UIADD3.X UR13, UPT, UPT, URZ, -0x1, URZ, UP0, !UPT ;  /* 0xffffffffff0d7890 */ /* 0x000fe200087fe4ff */
[----:B------:R-:W-:Y:S01]  /*0ea0*/  ISETP.NE.U32.AND P0, PT, R52, RZ, PT ;  /* 0x000000ff3400720c */ /* 0x000fe20003f05070 */
[----:B------:R-:W-:-:S03]  /*0eb0*/  UISETP.GE.U32.AND UP0, UPT, UR9, 0x3, UPT ;  /* 0x000000030900788c */ /* 0x000fc6000bf06070 */
[----:B------:R-:W-:Y:S01]  /*0ec0*/  ISETP.NE.AND.EX P0, PT, RZ, RZ, PT, P0 ;  /* 0x000000ffff00720c */ /* 0x000fe20003f05300 */
[----:B------:R-:W-:-:S09]  /*0ed0*/  UISETP.GE.U32.AND.EX UP0, UPT, UR13, URZ, UPT, UP0 ;  /* 0x000000ff0d00728c */ /* 0x000fd2000bf06100 */
[----:B------:R-:W-:Y:S05]  /*0ee0*/  BRA.U !UP0, `(.L_x_16) ;  /* 0x0000000108ac7547 */ /* 0x000fea000b800000 */
[----:B------:R-:W1:Y:S01]  /*0ef0*/  LDC.64 R10, c[0x0][0x390] ;  /* 0x0000e400ff0a7b82 */ /* 0x000e620000000a00 */
[----:B------:R-:W2:Y:S01]  /*0f00*/  LDCU.64 UR14, c[0x0][0x3f0] ;  /* 0x00007e00ff0e77ac */ /* 0x000ea20008000a00 */
[-C--:B------:R-:W-:Y:S02]  /*0f10*/  IMAD R12, R9, R38.reuse, RZ ;  /* 0x00000026090c7224 */ /* 0x080fe400078e02ff */
[C---:B0-----:R-:W-:Y:S01]  /*0f20*/  IMAD.WIDE.U32 R40, R7.reuse, R38, UR4 ;  /* 0x0000000407287e25 */ /* 0x041fe2000f8e0026 */
[----:B------:R-:W0:Y:S03]  /*0f30*/  LDCU.64 UR16, c[0x0][0x3e0] ;  /* 0x00007c00ff1077ac */ /* 0x000e260008000a00 */
[----:B------:R-:W-:Y:S02]  /*0f40*/  IMAD R13, R7, R39, R12 ;  /* 0x00000027070d7224 */ /* 0x000fe400078e020c */
[----:B-1----:R-:W-:-:S02]  /*0f50*/  IMAD R12, R10, UR5, RZ ;  /* 0x000000050a0c7c24 */ /* 0x002fc4000f8e02ff */
[----:B------:R-:W-:-:S04]  /*0f60*/  IMAD.WIDE.U32 R44, R10, UR4, R2 ;  /* 0x000000040a2c7c25 */ /* 0x000fc8000f8e0002 */
[----:B------:R-:W-:Y:S01]  /*0f70*/  IMAD R47, R11, UR4, R12 ;  /* 0x000000040b2f7c24 */ /* 0x000fe2000f8e020c */
[----:B--2---:R-:W-:Y:S01]  /*0f80*/  LEA R12, P1, R40, UR14, 0x2 ;  /* 0x0000000e280c7c11 */ /* 0x004fe2000f8210ff */
[----:B------:R-:W-:Y:S01]  /*0f90*/  IMAD.IADD R11, R13, 0x1, R41 ;  /* 0x000000010d0b7824 */ /* 0x000fe200078e0229 */
[----:B0-----:R-:W-:-:S04]  /*0fa0*/  LEA R10, P2, R44, UR16, 0x2 ;  /* 0x000000102c0a7c11 */ /* 0x001fc8000f8410ff */
[----:B------:R-:W-:Y:S01]  /*0fb0*/  LEA.HI.X R13, R40, UR15, R11, 0x2, P1 ;  /* 0x0000000f280d7c11 */ /* 0x000fe200088f140b */
[----:B------:R-:W-:-:S04]  /*0fc0*/  IMAD.IADD R11, R45, 0x1, R47 ;  /* 0x000000012d0b7824 */ /* 0x000fc800078e022f */
[----:B------:R-:W2:Y:S01]  /*0fd0*/  LDG.E R53, desc[UR10][R12.64] ;  /* 0x0000000a0c357981 */ /* 0x000ea2000c1e1900 */
[----:B------:R-:W-:Y:S02]  /*0fe0*/  LEA.HI.X R11, R44, UR17, R11, 0x2, P2 ;  /* 0x000000112c0b7c11 */ /* 0x000fe400090f140b */
[----:B------:R-:W-:Y:S01]  /*0ff0*/  IADD3 R44, P1, PT, R10, UR7, RZ ;  /* 0x000000070a2c7c10 */ /* 0x000fe2000ff3e0ff */
[----:B------:R-:W3:Y:S04]  /*1000*/  LDG.E R56, desc[UR10][R12.64+0x4] ;  /* 0x0000040a0c387981 */ /* 0x000ee8000c1e1900 */
[----:B------:R-:W4:Y:S01]  /*1010*/  LDG.E R48, desc[UR10][R10.64] ;  /* 0x0000000a0a307981 */ /* 0x000f22000c1e1900 */
[----:B------:R-:W-:Y:S02]  /*1020*/  IADD3.X R45, PT, PT, R11, UR6, RZ, P1, !PT ;  /* 0x000000060b2d7c10 */ /* 0x000fe40008ffe4ff */
[----:B------:R-:W-:Y:S01]  /*1030*/  IADD3 R50, P1, PT, R44, UR7, RZ ;  /* 0x000000072c327c10 */ /* 0x000fe2000ff3e0ff */
[----:B------:R-:W5:Y:S04]  /*1040*/  LDG.E R57, desc[UR10][R12.64+0x8] ;  /* 0x0000080a0c397981 */ /* 0x000f68000c1e1900 */
[----:B------:R-:W5:Y:S01]  /*1050*/  LDG.E R44, desc[UR10][R44.64] ;  /* 0x0000000a2c2c7981 */ /* 0x000f62000c1e1900 */
[----:B------:R-:W-:-:S02]  /*1060*/  IADD3.X R51, PT, PT, R45, UR6, RZ, P1, !PT ;  /* 0x000000062d337c10 */ /* 0x000fc40008ffe4ff */
[----:B------:R-:W-:Y:S01]  /*1070*/  IADD3 R54, P1, PT, R50, UR7, RZ ;  /* 0x0000000732367c10 */ /* 0x000fe2000ff3e0ff */
[----:B------:R0:W5:Y:S04]  /*1080*/  LDG.E R58, desc[UR10][R12.64+0xc] ;  /* 0x00000c0a0c3a7981 */ /* 0x000168000c1e1900 */
[----:B------:R-:W5:Y:S01]  /*1090*/  LDG.E R50, desc[UR10][R50.64] ;  /* 0x0000000a32327981 */ /* 0x000f62000c1e1900 */
[----:B------:R-:W-:-:S05]  /*10a0*/  IADD3.X R55, PT, PT, R51, UR6, RZ, P1, !PT ;  /* 0x0000000633377c10 */ /* 0x000fca0008ffe4ff */
[----:B------:R-:W5:Y:S01]  /*10b0*/  LDG.E R54, desc[UR10][R54.64] ;  /* 0x0000000a36367981 */ /* 0x000f62000c1e1900 */
[----:B------:R-:W-:-:S04]  /*10c0*/  UIADD3 UR4, UP0, UPT, UR4, 0x4, URZ ;  /* 0x0000000404047890 */ /* 0x000fc8000ff1e0ff */
[----:B------:R-:W-:Y:S01]  /*10d0*/  UIADD3.X UR5, UPT, UPT, URZ, UR5, URZ, UP0, !UPT ;  /* 0x00000005ff057290 */ /* 0x000fe200087fe4ff */
[----:B--2---:R-:W-:Y:S08]  /*10e0*/  F2F.F64.F32 R46, R53 ;  /* 0x00000035002e7310 */ /* 0x004ff00000201800 */
[----:B----4-:R-:W1:Y:S08]  /*10f0*/  F2F.F64.F32 R48, R48 ;  /* 0x0000003000307310 */ /* 0x010e700000201800 */
[----:B---3--:R-:W-:Y:S08]  /*1100*/  F2F.F64.F32 R40, R56 ;  /* 0x0000003800287310 */ /* 0x008ff00000201800 */
[----:B-----5:R-:W2:Y:S01]  /*1110*/  F2F.F64.F32 R44, R44 ;  /* 0x0000002c002c7310 */ /* 0x020ea20000201800 */
[----:B-1----:R-:W-:-:S07]  /*1120*/  DFMA R46, R46, R48, R42 ;  /* 0x000000302e2e722b */ /* 0x002fce000000002a */
[----:B0-----:R-:W-:Y:S08]  /*1130*/  F2F.F64.F32 R12, R57 ;  /* 0x00000039000c7310 */ /* 0x001ff00000201800 */
[----:B------:R-:W0:Y:S01]  /*1140*/  F2F.F64.F32 R42, R50 ;  /* 0x00000032002a7310 */ /* 0x000e220000201800 */
[----:B--2---:R-:W-:-:S07]  /*1150*/  DFMA R40, R40, R44, R46 ;  /* 0x0000002c2828722b */ /* 0x004fce000000002e */
[----:B------:R-:W-:Y:S08]  /*1160*/  F2F.F64.F32 R10, R58 ;  /* 0x0000003a000a7310 */ /* 0x000ff00000201800 */
[----:B------:R-:W1:Y:S01]  /*1170*/  F2F.F64.F32 R46, R54 ;  /* 0x00000036002e7310 */ /* 0x000e620000201800 */
[----:B0-----:R-:W-:-:S08]  /*1180*/  DFMA R42, R12, R42, R40 ;  /* 0x0000002a0c2a722b */ /* 0x001fd00000000028 */
[----:B-1----:R-:W-:-:S11]  /*1190*/  DFMA R42, R10, R46, R42 ;  /* 0x0000002e0a2a722b */ /* 0x002fd6000000002a */
.L_x_16:
[----:B------:R-:W-:Y:S05]  /*11a0*/  @!P0 BRA `(.L_x_13) ;  /* 0x0000000000e08947 */ /* 0x000fea0003800000 */
[----:B------:R-:W-:Y:S02]  /*11b0*/  ISETP.NE.U32.AND P0, PT, R52, 0x1, PT ;  /* 0x000000013400780c */ /* 0x000fe40003f05070 */
[----:B------:R-:W-:Y:S02]  /*11c0*/  LOP3.LUT R10, R38, 0x1, RZ, 0xc0, !PT ;  /* 0x00000001260a7812 */ /* 0x000fe400078ec0ff */
[----:B------:R-:W-:Y:S02]  /*11d0*/  ISETP.NE.AND.EX P0, PT, RZ, RZ, PT, P0 ;  /* 0x000000ffff00720c */ /* 0x000fe40003f05300 */
[----:B------:R-:W-:-:S04]  /*11e0*/  ISETP.NE.U32.AND P1, PT, R10, 0x1, PT ;  /* 0x000000010a00780c */ /* 0x000fc80003f25070 */
[----:B------:R-:W-:-:S07]  /*11f0*/  ISETP.NE.U32.AND.EX P1, PT, RZ, RZ, PT, P1 ;  /* 0x000000ffff00720c */ /* 0x000fce0003f25110 */
[----:B------:R-:W-:Y:S06]  /*1200*/  @!P0 BRA `(.L_x_17) ;  /* 0x0000000000748947 */ /* 0x000fec0003800000 */
[----:B------:R-:W1:Y:S01]  /*1210*/  LDC.64 R44, c[0x0][0x390] ;  /* 0x0000e400ff2c7b82 */ /* 0x000e620000000a00 */
[----:B------:R-:W2:Y:S01]  /*1220*/  LDCU.64 UR14, c[0x0][0x3f0] ;  /* 0x00007e00ff0e77ac */ /* 0x000ea20008000a00 */
[-C--:B------:R-:W-:Y:S01]  /*1230*/  IMAD R10, R9, R38.reuse, RZ ;  /* 0x00000026090a7224 */ /* 0x080fe200078e02ff */
[----:B------:R-:W3:Y:S03]  /*1240*/  LDCU.64 UR16, c[0x0][0x3e0] ;  /* 0x00007c00ff1077ac */ /* 0x000ee60008000a00 */
[C---:B------:R-:W-:Y:S02]  /*1250*/  IMAD R41, R7.reuse, R39, R10 ;  /* 0x0000002707297224 */ /* 0x040fe400078e020a */
[----:B0-----:R-:W-:-:S04]  /*1260*/  IMAD.WIDE.U32 R10, R7, R38, UR4 ;  /* 0x00000004070a7e25 */ /* 0x001fc8000f8e0026 */
[----:B------:R-:W-:Y:S02]  /*1270*/  IMAD.IADD R41, R41, 0x1, R11 ;  /* 0x0000000129297824 */ /* 0x000fe400078e020b */
[C---:B-1----:R-:W-:Y:S02]  /*1280*/  IMAD R40, R44.reuse, UR5, RZ ;  /* 0x000000052c287c24 */ /* 0x042fe4000f8e02ff */
[----:B------:R-:W-:Y:S01]  /*1290*/  IMAD.WIDE.U32 R12, R44, UR4, R2 ;  /* 0x000000042c0c7c25 */ /* 0x000fe2000f8e0002 */
[----:B--2---:R-:W-:-:S03]  /*12a0*/  LEA R44, P0, R10, UR14, 0x2 ;  /* 0x0000000e0a2c7c11 */ /* 0x004fc6000f8010ff */
[----:B------:R-:W-:Y:S01]  /*12b0*/  IMAD R47, R45, UR4, R40 ;  /* 0x000000042d2f7c24 */ /* 0x000fe2000f8e0228 */
[----:B---3--:R-:W-:Y:S02]  /*12c0*/  LEA R40, P2, R12, UR16, 0x2 ;  /* 0x000000100c287c11 */ /* 0x008fe4000f8410ff */
[----:B------:R-:W-:Y:S01]  /*12d0*/  LEA.HI.X R45, R10, UR15, R41, 0x2, P0 ;  /* 0x0000000f0a2d7c11 */ /* 0x000fe200080f1429 */
[----:B------:R-:W-:Y:S01]  /*12e0*/  IMAD.IADD R47, R13, 0x1, R47 ;  /* 0x000000010d2f7824 */ /* 0x000fe200078e022f */
[----:B------:R-:W-:-:S03]  /*12f0*/  IADD3 R48, P0, PT, R40, UR7, RZ ;  /* 0x0000000728307c10 */ /* 0x000fc6000ff1e0ff */
[----:B------:R-:W2:Y:S01]  /*1300*/  LDG.E R52, desc[UR10][R44.64] ;  /* 0x0000000a2c347981 */ /* 0x000ea2000c1e1900 */
[----:B------:R-:W-:-:S03]  /*1310*/  LEA.HI.X R41, R12, UR17, R47, 0x2, P2 ;  /* 0x000000110c297c11 */ /* 0x000fc600090f142f */
[----:B------:R-:W3:Y:S01]  /*1320*/  LDG.E R46, desc[UR10][R44.64+0x4] ;  /* 0x0000040a2c2e7981 */ /* 0x000ee2000c1e1900 */
[----:B------:R-:W-:-:S03]  /*1330*/  IADD3.X R49, PT, PT, R41, UR6, RZ, P0, !PT ;  /* 0x0000000629317c10 */ /* 0x000fc600087fe4ff */
[----:B------:R-:W4:Y:S04]  /*1340*/  LDG.E R12, desc[UR10][R40.64] ;  /* 0x0000000a280c7981 */ /* 0x000f28000c1e1900 */
[----:B------:R-:W5:Y:S01]  /*1350*/  LDG.E R48, desc[UR10][R48.64] ;  /* 0x0000000a30307981 */ /* 0x000f62000c1e1900 */
[----:B------:R-:W-:-:S04]  /*1360*/  UIADD3 UR4, UP0, UPT, UR4, 0x2, URZ ;  /* 0x0000000204047890 */ /* 0x000fc8000ff1e0ff */
[----:B------:R-:W-:Y:S01]  /*1370*/  UIADD3.X UR5, UPT, UPT, URZ, UR5, URZ, UP0, !UPT ;  /* 0x00000005ff057290 */ /* 0x000fe200087fe4ff */
[----:B--2---:R-:W-:Y:S08]  /*1380*/  F2F.F64.F32 R10, R52 ;  /* 0x00000034000a7310 */ /* 0x004ff00000201800 */
[----:B----4-:R-:W0:Y:S08]  /*1390*/  F2F.F64.F32 R12, R12 ;  /* 0x0000000c000c7310 */ /* 0x010e300000201800 */
[----:B---3--:R-:W-:Y:S08]  /*13a0*/  F2F.F64.F32 R46, R46 ;  /* 0x0000002e002e7310 */ /* 0x008ff00000201800 */
[----:B-----5:R-:W1:Y:S01]  /*13b0*/  F2F.F64.F32 R50, R48 ;  /* 0x0000003000327310 */ /* 0x020e620000201800 */
[----:B0-----:R-:W-:-:S08]  /*13c0*/  DFMA R10, R10, R12, R42 ;  /* 0x0000000c0a0a722b */ /* 0x001fd0000000002a */
[----:B-1----:R-:W-:-:S11]  /*13d0*/  DFMA R42, R46, R50, R10 ;  /* 0x000000322e2a722b */ /* 0x002fd6000000000a */
.L_x_17:
[----:B------:R-:W-:Y:S05]  /*13e0*/  @P1 BRA `(.L_x_13) ;  /* 0x0000000000501947 */ /* 0x000fea0003800000 */
        /* <DEDUP_REMOVED lines=11> */
[----:B---3--:R-:W-:-:S03]  /*14a0*/  LEA R44, P1, R10, UR16, 0x2 ;  /* 0x000000100a2c7c11 */ /* 0x008fc6000f8210ff */
[----:B------:R-:W-:Y:S01]  /*14b0*/  IMAD.IADD R11, R11, 0x1, R41 ;  /* 0x000000010b0b7824 */ /* 0x000fe200078e0229 */
[----:B------:R-:W-:-:S04]  /*14c0*/  LEA.HI.X R41, R38, UR15, R13, 0x2, P0 ;  /* 0x0000000f26297c11 */ /* 0x000fc800080f140d */
[----:B------:R-:W-:Y:S02]  /*14d0*/  LEA.HI.X R45, R10, UR17, R11, 0x2, P1 ;  /* 0x000000110a2d7c11 */ /* 0x000fe400088f140b */
[----:B------:R-:W2:Y:S04]  /*14e0*/  LDG.E R10, desc[UR10][R40.64] ;  /* 0x0000000a280a7981 */ /* 0x000ea8000c1e1900 */
[----:B------:R-:W3:Y:S01]  /*14f0*/  LDG.E R12, desc[UR10][R44.64] ;  /* 0x0000000a2c0c7981 */ /* 0x000ee2000c1e1900 */
[----:B--2---:R-:W-:Y:S08]  /*1500*/  F2F.F64.F32 R10, R10 ;  /* 0x0000000a000a7310 */ /* 0x004ff00000201800 */
[----:B---3--:R-:W0:Y:S02]  /*1510*/  F2F.F64.F32 R12, R12 ;  /* 0x0000000c000c7310 */ /* 0x008e240000201800 */
[----:B0-----:R-:W-:-:S11]  /*1520*/  DFMA R42, R10, R12, R42 ;  /* 0x0000000c0a2a722b */ /* 0x001fd6000000002a */
.L_x_13:
[----:B0-----:R-:W0:Y:S02]  /*1530*/  LDCU.64 UR4, c[0x0][0x410] ;  /* 0x00008200ff0477ac */ /* 0x001e240008000a00 */
[----:B0-----:R-:W-:-:S04]  /*1540*/  IADD3 R38, P0, PT, R7, UR4, RZ ;  /* 0x0000000407267c10 */ /* 0x001fc8000ff1e0ff */
[----:B------:R-:W-:-:S05]  /*1550*/  IADD3.X R39, PT, PT, R9, UR5, RZ, P0, !PT ;  /* 0x0000000509277c10 */ /* 0x000fca00087fe4ff */
[----:B------:R-:W2:Y:S01]  /*1560*/  LDG.E.U8 R57, desc[UR10][R38.64] ;  /* 0x0000000a26397981 */ /* 0x000ea2000c1e1100 */
[----:B------:R-:W-:Y:S01]  /*1570*/  BSSY.RECONVERGENT B0, `(.L_x_18) ;  /* 0x000000e000007945 */ /* 0x000fe20003800200 */
[----:B------:R-:W-:Y:S02]  /*1580*/  FSETP.NEU.AND P1, PT, R6, RZ, PT ;  /* 0x000000ff0600720b */ /* 0x000fe40003f2d000 */
[----:B------:R-:W-:Y:S01]  /*1590*/  MOV R56, 0x1650 ;  /* 0x0000165000387802 */ /* 0x000fe20000000f00 */
[----:B--2---:R-:W0:Y:S02]  /*15a0*/  I2F.F64.U16 R10, R57 ;  /* 0x00000039000a7312 */ /* 0x004e240000101800 */
[----:B0-----:R-:W-:-:S04]  /*15b0*/  SHF.R.U32.HI R12, RZ, 0x14, R11 ;  /* 0x00000014ff0c7819 */ /* 0x001fc8000001160b */
[----:B------:R-:W-:Y:S02]  /*15c0*/  LOP3.LUT R40, R12, 0x7ff, RZ, 0xc0, !PT ;  /* 0x000007ff0c287812 */ /* 0x000fe400078ec0ff */
[----:B------:R-:W0:Y:S03]  /*15d0*/  F2F.F64.F32 R12, R6 ;  /* 0x00000006000c7310 */ /* 0x000e260000201800 */
[----:B------:R-:W-:-:S05]  /*15e0*/  VIADD R41, R40, 0xfffffc0c ;  /* 0xfffffc0c28297836 */ /* 0x000fca0000000000 */
[CC--:B------:R-:W-:Y:S02]  /*15f0*/  SHF.L.U32 R40, R10.reuse, R41.reuse, RZ ;  /* 0x000000290a287219 */ /* 0x0c0fe400000006ff */
[----:B------:R-:W-:Y:S02]  /*1600*/  SHF.L.U64.HI R41, R10, R41, R11 ;  /* 0x000000290a297219 */ /* 0x000fe4000001020b */
[----:B------:R-:W-:Y:S01]  /*1610*/  ISETP.NE.U32.AND P0, PT, R40, RZ, PT ;  /* 0x000000ff2800720c */ /* 0x000fe20003f05070 */
[----:B0-----:R-:W-:-:S03]  /*1620*/  DADD R48, -RZ, |R12| ;  /* 0x00000000ff307229 */ /* 0x001fc6000000050c */
[----:B------:R-:W-:-:S13]  /*1630*/  ISETP.NE.AND.EX P0, PT, R41, -0x80000000, PT, P0 ;  /* 0x800000002900780c */ /* 0x000fda0003f05300 */
[----:B------:R-:W-:Y:S05]  /*1640*/  CALL.REL.NOINC `($reduce_absorption_gpu$__internal_accurate_pow) ;  /* 0x0000001800fc7944 */ /* 0x000fea0003c00000 */
[----:B------:R-:W-:Y:S05]  /*1650*/  BSYNC.RECONVERGENT B0 ;  /* 0x0000000000007941 */ /* 0x000fea0003800200 */
.L_x_18:
[----:B------:R-:W0:Y:S01]  /*1660*/  F2F.F64.F32 R40, R6 ;  /* 0x0000000600287310 */ /* 0x000e220000201800 */
[----:B------:R-:W-:Y:S01]  /*1670*/  ISETP.GE.OR P3, PT, R11, RZ, P1 ;  /* 0x000000ff0b00720c */ /* 0x000fe20000f66670 */
[----:B------:R-:W-:Y:S01]  /*1680*/  IMAD.MOV.U32 R38, RZ, RZ, R47 ;  /* 0x000000ffff267224 */ /* 0x000fe200078e002f */
[----:B------:R-:W-:Y:S01]  /*1690*/  ISETP.LT.AND P2, PT, R13, RZ, !P0 ;  /* 0x000000ff0d00720c */ /* 0x000fe20004741270 */
[----:B------:R-:W-:Y:S01]  /*16a0*/  IMAD.MOV.U32 R39, RZ, RZ, R48 ;  /* 0x000000ffff277224 */ /* 0x000fe200078e0030 */
[----:B------:R-:W-:Y:S05]  /*16b0*/  BSSY.RECONVERGENT B0, `(.L_x_19) ;  /* 0x000001a000007945 */ /* 0x000fea0003800200 */
[----:B------:R-:W-:-:S02]  /*16c0*/  DADD R38, -RZ, -R38 ;  /* 0x00000000ff267229 */ /* 0x000fc40000000926 */
[----:B0-----:R-:W-:-:S08]  /*16d0*/  DADD R44, R10, R40 ;  /* 0x000000000a2c7229 */ /* 0x001fd00000000028 */
[----:B------:R-:W-:Y:S01]  /*16e0*/  FSEL R38, R38, R47, P2 ;  /* 0x0000002f26267208 */ /* 0x000fe20001000000 */
[----:B------:R-:W-:Y:S01]  /*16f0*/  @!P1 IMAD.MOV.U32 R38, RZ, RZ, RZ ;  /* 0x000000ffff269224 */ /* 0x000fe200078e00ff */
[----:B------:R-:W-:Y:S02]  /*1700*/  @!P1 SEL R44, R13, RZ, !P0 ;  /* 0x000000ff0d2c9207 */ /* 0x000fe40004000000 */
[----:B------:R-:W-:Y:S02]  /*1710*/  FSEL R39, R39, R48, P2 ;  /* 0x0000003027277208 */ /* 0x000fe40001000000 */
[----:B------:R-:W-:Y:S02]  /*1720*/  LOP3.LUT R45, R45, 0x7ff00000, RZ, 0xc0, !PT ;  /* 0x7ff000002d2d7812 */ /* 0x000fe400078ec0ff */
[----:B------:R-:W-:Y:S02]  /*1730*/  @!P3 LOP3.LUT R44, R44, 0x7ff00000, RZ, 0xfc, !PT ;  /* 0x7ff000002c2cb812 */ /* 0x000fe400078efcff */
[----:B------:R-:W-:-:S03]  /*1740*/  ISETP.NE.AND P0, PT, R45, 0x7ff00000, PT ;  /* 0x7ff000002d00780c */ /* 0x000fc60003f05270 */
[----:B------:R-:W-:-:S10]  /*1750*/  @!P1 IMAD.MOV.U32 R39, RZ, RZ, R44 ;  /* 0x000000ffff279224 */ /* 0x000fd400078e002c */
[----:B------:R-:W-:Y:S05]  /*1760*/  @P0 BRA `(.L_x_20) ;  /* 0x0000000000380947 */ /* 0x000fea0003800000 */
[----:B------:R-:W-:-:S13]  /*1770*/  FSETP.NAN.AND P0, PT, R6, R6, PT ;  /* 0x000000060600720b */ /* 0x000fda0003f08000 */
[----:B------:R-:W-:Y:S01]  /*1780*/  @P0 DADD R38, R10, R40 ;  /* 0x000000000a260229 */ /* 0x000fe20000000028 */
[----:B------:R-:W-:Y:S10]  /*1790*/  @P0 BRA `(.L_x_20) ;  /* 0x00000000002c0947 */ /* 0x000ff40003800000 */
[----:B------:R-:W-:Y:S01]  /*17a0*/  DSETP.NEU.AND P1, PT, |R12|, +INF , PT ;  /* 0x7ff000000c00742a */ /* 0x000fe20003f2d200 */
[----:B------:R-:W-:-:S13]  /*17b0*/  PLOP3.LUT P3, PT, PT, PT, PT, 0x8, 0x80 ;  /* 0x000000000080781c */ /* 0x000fda0003f6e170 */
[C---:B------:R-:W-:Y:S01]  /*17c0*/  @!P1 ISETP.GE.AND P0, PT, R11.reuse, RZ, PT ;  /* 0x000000ff0b00920c */ /* 0x040fe20003f06270 */
[----:B------:R-:W-:Y:S01]  /*17d0*/  @!P1 IMAD.MOV.U32 R38, RZ, RZ, RZ ;  /* 0x000000ffff269224 */ /* 0x000fe200078e00ff */
[----:B------:R-:W-:Y:S02]  /*17e0*/  @!P1 PLOP3.LUT P3, PT, P2, PT, PT, 0x80, 0x8 ;  /* 0x000000000008981c */ /* 0x000fe4000176f070 */
[----:B------:R-:W-:Y:S02]  /*17f0*/  @!P1 LOP3.LUT R11, R11, 0x7fffffff, RZ, 0xc0, !PT ;  /* 0x7fffffff0b0b9812 */ /* 0x000fe400078ec0ff */
[----:B------:R-:W-:Y:S02]  /*1800*/  @!P1 SEL R10, RZ, 0x7ff00000, !P0 ;  /* 0x7ff00000ff0a9807 */ /* 0x000fe40004000000 */
[----:B------:R-:W-:-:S03]  /*1810*/  @!P1 ISETP.NE.AND P0, PT, R11, 0x3fe00000, PT ;  /* 0x3fe000000b00980c */ /* 0x000fc60003f05270 */
[----:B------:R-:W-:-:S05]  /*1820*/  @!P1 VIADD R11, R10, 0x80000000 ;  /* 0x800000000a0b9836 */ /* 0x000fca0000000000 */
[----:B------:R-:W-:-:S05]  /*1830*/  @P3 SEL R10, R11, R10, P0 ;  /* 0x0000000a0b0a3207 */ /* 0x000fca0000000000 */
[----:B------:R-:W-:-:S07]  /*1840*/  @!P1 IMAD.MOV.U32 R39, RZ, RZ, R10 ;  /* 0x000000ffff279224 */ /* 0x000fce00078e000a */
.L_x_20:
[----:B------:R-:W-:Y:S05]  /*1850*/  BSYNC.RECONVERGENT B0 ;  /* 0x0000000000007941 */ /* 0x000fea0003800200 */
.L_x_19:
[----:B------:R-:W0:Y:S02]  /*1860*/  LDCU.64 UR4, c[0x0][0x418] ;  /* 0x00008300ff0477ac */ /* 0x000e240008000a00 */
[----:B0-----:R-:W-:-:S04]  /*1870*/  IADD3 R10, P0, PT, R7, UR4, RZ ;  /* 0x00000004070a7c10 */ /* 0x001fc8000ff1e0ff */
[----:B------:R-:W-:-:S05]  /*1880*/  IADD3.X R11, PT, PT, R9, UR5, RZ, P0, !PT ;  /* 0x00000005090b7c10 */ /* 0x000fca00087fe4ff */
[----:B------:R-:W2:Y:S01]  /*1890*/  LDG.E.U8 R50, desc[UR10][R10.64] ;  /* 0x0000000a0a327981 */ /* 0x000ea2000c1e1100 */
[----:B------:R-:W-:Y:S01]  /*18a0*/  IMAD.MOV.U32 R40, RZ, RZ, 0x652b82fe ;  /* 0x652b82feff287424 */ /* 0x000fe200078e00ff */
[----:B------:R-:W-:Y:S01]  /*18b0*/  UMOV UR4, 0xfefa39ef ;  /* 0xfefa39ef00047882 */ /* 0x000fe20000000000 */
[----:B------:R-:W-:Y:S01]  /*18c0*/  IMAD.MOV.U32 R41, RZ, RZ, 0x3ff71547 ;  /* 0x3ff71547ff297424 */ /* 0x000fe200078e00ff */
[----:B------:R-:W-:Y:S01]  /*18d0*/  UMOV UR5, 0x3fe62e42 ;  /* 0x3fe62e4200057882 */ /* 0x000fe20000000000 */
[C---:B------:R-:W-:Y:S01]  /*18e0*/  DADD R44, -R42.reuse, +INF ;  /* 0x7ff000002a2c7429 */ /* 0x040fe20000000100 */
[----:B------:R-:W-:Y:S01]  /*18f0*/  ISETP.NE.AND P1, PT, R57, RZ, PT ;  /* 0x000000ff3900720c */ /* 0x000fe20003f25270 */
[C---:B------:R-:W-:Y:S01]  /*1900*/  DSETP.GT.AND P0, PT, R42.reuse, RZ, PT ;  /* 0x000000ff2a00722a */ /* 0x040fe20003f04000 */
[----:B------:R-:W-:Y:S01]  /*1910*/  BSSY.RECONVERGENT B0, `(.L_x_21) ;  /* 0x000004a000007945 */ /* 0x000fe20003800200 */
[----:B------:R-:W-:Y:S02]  /*1920*/  DFMA R40, R42, -R40, 6.75539944105574400000e+15 ;  /* 0x433800002a28742b */ /* 0x000fe40000000828 */
[----:B------:R-:W-:-:S04]  /*1930*/  DADD R54, -RZ, -R42 ;  /* 0x00000000ff367229 */ /* 0x000fc8000000092a */
[----:B------:R-:W-:Y:S02]  /*1940*/  FSEL R57, R44, RZ, !P0 ;  /* 0x000000ff2c397208 */ /* 0x000fe40004000000 */
[----:B------:R-:W-:Y:S01]  /*1950*/  DADD R46, R40, -6.75539944105574400000e+15 ;  /* 0xc3380000282e7429 */ /* 0x000fe20000000000 */
[----:B------:R-:W-:Y:S02]  /*1960*/  FSEL R59, R45, RZ, !P0 ;  /* 0x000000ff2d3b7208 */ /* 0x000fe40004000000 */
[----:B------:R-:W-:Y:S02]  /*1970*/  LEA.HI R41, R40, R40, RZ, 0x1 ;  /* 0x0000002828297211 */ /* 0x000fe400078f08ff */
[----:B------:R-:W-:Y:S02]  /*1980*/  FSEL R44, R38, RZ, P1 ;  /* 0x000000ff262c7208 */ /* 0x000fe40000800000 */
[----:B------:R-:W-:Y:S01]  /*1990*/  SHF.R.S32.HI R41, RZ, 0x1, R41 ;  /* 0x00000001ff297819 */ /* 0x000fe20000011429 */
[----:B------:R-:W-:Y:S01]  /*19a0*/  DFMA R12, R46, -UR4, -R42 ;  /* 0x800000042e0c7c2b */ /* 0x000fe2000800082a */
[----:B------:R-:W-:Y:S01]  /*19b0*/  UMOV UR4, 0x3b39803f ;  /* 0x3b39803f00047882 */ /* 0x000fe20000000000 */
[----:B------:R-:W-:-:S02]  /*19c0*/  UMOV UR5, 0x3c7abc9e ;  /* 0x3c7abc9e00057882 */ /* 0x000fc40000000000 */
[----:B------:R-:W-:-:S04]  /*19d0*/  IMAD.IADD R42, R40, 0x1, -R41 ;  /* 0x00000001282a7824 */ /* 0x000fc800078e0a29 */
[----:B------:R-:W-:Y:S01]  /*19e0*/  DFMA R46, R46, -UR4, R12 ;  /* 0x800000042e2e7c2b */ /* 0x000fe2000800000c */
[----:B------:R-:W-:Y:S01]  /*19f0*/  UMOV UR4, 0x69ce2bdf ;  /* 0x69ce2bdf00047882 */ /* 0x000fe20000000000 */
[----:B------:R-:W-:Y:S01]  /*1a00*/  IMAD.MOV.U32 R12, RZ, RZ, -0x35dec16 ;  /* 0xfca213eaff0c7424 */ /* 0x000fe200078e00ff */
[----:B------:R-:W-:Y:S01]  /*1a10*/  UMOV UR5, 0x3e5ade15 ;  /* 0x3e5ade1500057882 */ /* 0x000fe20000000000 */
[----:B------:R-:W-:Y:S01]  /*1a20*/  IMAD.MOV.U32 R13, RZ, RZ, 0x3e928af3 ;  /* 0x3e928af3ff0d7424 */ /* 0x000fe200078e00ff */
[----:B------:R-:W-:Y:S01]  /*1a30*/  LEA R43, R42, 0x3ff00000, 0x14 ;  /* 0x3ff000002a2b7811 */ /* 0x000fe200078ea0ff */
[----:B------:R-:W-:-:S04]  /*1a40*/  IMAD.MOV.U32 R42, RZ, RZ, RZ ;  /* 0x000000ffff2a7224 */ /* 0x000fc800078e00ff */
        /* <DEDUP_REMOVED lines=27> */
[----:B------:R-:W-:Y:S01]  /*1c00*/  DFMA R12, R46, R12, 1 ;  /* 0x3ff000002e0c742b */ /* 0x000fe2000000000c */
[----:B------:R-:W-:Y:S02]  /*1c10*/  FSEL R46, R39, 1.875, P1 ;  /* 0x3ff00000272e7808 */ /* 0x000fe40000800000 */
[----:B0-----:R-:W-:-:S04]  /*1c20*/  LEA R38, P0, R7, UR4, 0x4 ;  /* 0x0000000407267c11 */ /* 0x001fc8000f8020ff */
[----:B------:R-:W-:Y:S02]  /*1c30*/  LEA.HI.X R39, R7, UR5, R9, 0x4, P0 ;  /* 0x0000000507277c11 */ /* 0x000fe400080f2409 */
[----:B------:R-:W-:Y:S01]  /*1c40*/  FSETP.NEU.AND P0, PT, R6, 1, PT ;  /* 0x3f8000000600780b */ /* 0x000fe20003f0d000 */
[--C-:B------:R-:W-:Y:S02]  /*1c50*/  IMAD R61, R40, 0x100000, R13.reuse ;  /* 0x00100000283d7824 */ /* 0x100fe400078e020d */
[----:B------:R-:W-:Y:S01]  /*1c60*/  IMAD R45, R41, 0x100000, R13 ;  /* 0x00100000292d7824 */ /* 0x000fe200078e020d */
[----:B------:R-:W-:Y:S01]  /*1c70*/  FSEL R40, R44, RZ, P0 ;  /* 0x000000ff2c287208 */ /* 0x000fe20000000000 */
[----:B------:R-:W-:Y:S01]  /*1c80*/  IMAD.MOV.U32 R44, RZ, RZ, R12 ;  /* 0x000000ffff2c7224 */ /* 0x000fe200078e000c */
[----:B------:R-:W-:-:S05]  /*1c90*/  FSEL R41, R46, 1.875, P0 ;  /* 0x3ff000002e297808 */ /* 0x000fca0000000000 */
[----:B------:R-:W-:Y:S01]  /*1ca0*/  DMUL R42, R44, R42 ;  /* 0x0000002a2c2a7228 */ /* 0x000fe20000000000 */
[----:B------:R0:W1:Y:S01]  /*1cb0*/  F2F.F64.F32 R44, R8 ;  /* 0x00000008002c7310 */ /* 0x0000620000201800 */
[----:B--2---:R-:W-:-:S13]  /*1cc0*/  ISETP.NE.AND P1, PT, R50, RZ, PT ;  /* 0x000000ff3200720c */ /* 0x004fda0003f25270 */
[----:B01----:R-:W-:Y:S05]  /*1cd0*/  @P1 BRA `(.L_x_22) ;  /* 0x0000000000341947 */ /* 0x003fea0003800000 */
[----:B------:R-:W2:Y:S01]  /*1ce0*/  LDG.E R48, desc[UR10][R38.64] ;  /* 0x0000000a26307981 */ /* 0x000ea2000c1e1900 */
[C---:B------:R-:W-:Y:S02]  /*1cf0*/  FSETP.GEU.AND P0, PT, |R55|.reuse, 4.2275390625, PT ;  /* 0x408748003700780b */ /* 0x040fe40003f0e200 */
[----:B------:R-:W-:Y:S02]  /*1d00*/  FSETP.GEU.AND P1, PT, |R55|, 4.1917929649353027344, PT ;  /* 0x4086232b3700780b */ /* 0x000fe40003f2e200 */
[----:B------:R-:W-:Y:S02]  /*1d10*/  FSEL R47, R57, R42, P0 ;  /* 0x0000002a392f7208 */ /* 0x000fe40000000000 */
[----:B------:R-:W-:Y:S02]  /*1d20*/  FSEL R8, R59, R43, P0 ;  /* 0x0000002b3b087208 */ /* 0x000fe40000000000 */
[----:B------:R-:W-:Y:S02]  /*1d30*/  FSEL R46, R12, R47, !P1 ;  /* 0x0000002f0c2e7208 */ /* 0x000fe40004800000 */
[----:B------:R-:W-:Y:S01]  /*1d40*/  FSEL R47, R61, R8, !P1 ;  /* 0x000000083d2f7208 */ /* 0x000fe20004800000 */
[----:B--2---:R-:W0:Y:S05]  /*1d50*/  F2F.F64.F32 R48, R48 ;  /* 0x0000003000307310 */ /* 0x004e2a0000201800 */
[----:B0-----:R-:W-:-:S08]  /*1d60*/  DMUL R46, R48, R46 ;  /* 0x0000002e302e7228 */ /* 0x001fd00000000000 */
[----:B------:R-:W-:-:S08]  /*1d70*/  DMUL R46, R44, R46 ;  /* 0x0000002e2c2e7228 */ /* 0x000fd00000000000 */
[----:B------:R-:W-:-:S07]  /*1d80*/  DMUL R46, R40, R46 ;  /* 0x0000002e282e7228 */ /* 0x000fce0000000000 */
[----:B------:R0:W-:Y:S04]  /*1d90*/  REDG.E.ADD.F64.RN.STRONG.GPU desc[UR10][R14.64], R46 ;  /* 0x0000002e0e0079a6 */ /* 0x0001e8000c12ff0a */
[----:B------:R0:W5:Y:S02]  /*1da0*/  LDG.E.U8 R50, desc[UR10][R10.64] ;  /* 0x0000000a0a327981 */ /* 0x000164000c1e1100 */
.L_x_22:
[----:B------:R-:W-:Y:S05]  /*1db0*/  BSYNC.RECONVERGENT B0 ;  /* 0x0000000000007941 */ /* 0x000fea0003800200 */
.L_x_21:
[----:B-----5:R-:W-:Y:S01]  /*1dc0*/  PRMT R8, R50, 0x9910, RZ ;  /* 0x0000991032087816 */ /* 0x020fe200000000ff */
[----:B------:R-:W-:Y:S03]  /*1dd0*/  BSSY.RECONVERGENT B0, `(.L_x_23) ;  /* 0x0000009000007945 */ /* 0x000fe60003800200 */
[----:B------:R-:W-:-:S13]  /*1de0*/  ISETP.NE.AND P0, PT, R8, RZ, PT ;  /* 0x000000ff0800720c */ /* 0x000fda0003f05270 */
[----:B------:R-:W-:Y:S05]  /*1df0*/  @P0 BRA `(.L_x_24) ;  /* 0x0000000000180947 */ /* 0x000fea0003800000 */
[----:B------:R-:W0:Y:S02]  /*1e00*/  LDG.E R8, desc[UR10][R38.64] ;  /* 0x0000000a26087981 */ /* 0x000e24000c1e1900 */
[----:B0-----:R-:W0:Y:S02]  /*1e10*/  F2F.F64.F32 R46, R8 ;  /* 0x00000008002e7310 */ /* 0x001e240000201800 */
[----:B0-----:R-:W-:-:S08]  /*1e20*/  DMUL R46, R44, R46 ;  /* 0x0000002e2c2e7228 */ /* 0x001fd00000000000 */
[----:B------:R-:W-:-:S07]  /*1e30*/  DMUL R46, R40, R46 ;  /* 0x0000002e282e7228 */ /* 0x000fce0000000000 */
[----:B------:R1:W-:Y:S04]  /*1e40*/  REDG.E.ADD.F64.RN.STRONG.GPU desc[UR10][R16.64], R46 ;  /* 0x0000002e100079a6 */ /* 0x0003e8000c12ff0a */
[----:B------:R1:W5:Y:S02]  /*1e50*/  LDG.E.U8 R50, desc[UR10][R10.64] ;  /* 0x0000000a0a327981 */ /* 0x000364000c1e1100 */
.L_x_24:
[----:B------:R-:W-:Y:S05]  /*1e60*/  BSYNC.RECONVERGENT B0 ;  /* 0x0000000000007941 */ /* 0x000fea0003800200 */
.L_x_23:
[----:B------:R-:W0:Y:S02]  /*1e70*/  LDCU.64 UR4, c[0x0][0x408] ;  /* 0x00008100ff0477ac */ /* 0x000e240008000a00 */
[----:B01----:R-:W-:-:S04]  /*1e80*/  IADD3 R46, P0, PT, R7, UR4, RZ ;  /* 0x00000004072e7c10 */ /* 0x003fc8000ff1e0ff */
[----:B------:R-:W-:-:S05]  /*1e90*/  IADD3.X R47, PT, PT, R9, UR5, RZ, P0, !PT ;  /* 0x00000005092f7c10 */ /* 0x000fca00087fe4ff */
[----:B------:R-:W2:Y:S01]  /*1ea0*/  LDG.E.U8 R48, desc[UR10][R46.64] ;  /* 0x0000000a2e307981 */ /* 0x000ea2000c1e1100 */
[----:B-----5:R-:W-:Y:S01]  /*1eb0*/  PRMT R8, R50, 0x9910, RZ ;  /* 0x0000991032087816 */ /* 0x020fe200000000ff */
[----:B------:R-:W-:Y:S03]  /*1ec0*/  BSSY.RECONVERGENT B0, `(.L_x_25) ;  /* 0x0000011000007945 */ /* 0x000fe60003800200 */
[----:B------:R-:W-:-:S04]  /*1ed0*/  ISETP.NE.AND P0, PT, R8, RZ, PT ;  /* 0x000000ff0800720c */ /* 0x000fc80003f05270 */
[----:B--2---:R-:W-:-:S13]  /*1ee0*/  ISETP.EQ.OR P0, PT, R48, RZ, P0 ;  /* 0x000000ff3000720c */ /* 0x004fda0000702670 */
[----:B------:R-:W-:Y:S05]  /*1ef0*/  @P0 BRA `(.L_x_26) ;  /* 0x0000000000340947 */ /* 0x000fea0003800000 */
        /* <DEDUP_REMOVED lines=13> */
.L_x_26:
[----:B------:R-:W-:Y:S05]  /*1fd0*/  BSYNC.RECONVERGENT B0 ;  /* 0x0000000000007941 */ /* 0x000fea0003800200 */
.L_x_25:
[----:B-----5:R-:W-:Y:S01]  /*1fe0*/  PRMT R8, R50, 0x9910, RZ ;  /* 0x0000991032087816 */ /* 0x020fe200000000ff */
[----:B------:R-:W-:Y:S03]  /*1ff0*/  BSSY.RECONVERGENT B0, `(.L_x_27) ;  /* 0x0000011000007945 */ /* 0x000fe60003800200 */
[----:B------:R-:W-:Y:S02]  /*2000*/  ISETP.NE.AND P0, PT, R8, RZ, PT ;  /* 0x000000ff0800720c */ /* 0x000fe40003f05270 */
[----:B------:R-:W-:-:S11]  /*2010*/  PRMT R8, RZ, 0x7610, R8 ;  /* 0x00007610ff087816 */ /* 0x000fd60000000008 */
[----:B------:R-:W-:Y:S05]  /*2020*/  @!P0 BRA `(.L_x_28) ;  /* 0x0000000000348947 */ /* 0x000fea0003800000 */
[----:B------:R-:W2:Y:S01]  /*2030*/  LDG.E R50, desc[UR10][R38.64] ;  /* 0x0000000a26327981 */ /* 0x000ea2000c1e1900 */
[C---:B------:R-:W-:Y:S02]  /*2040*/  FSETP.GEU.AND P0, PT, |R55|.reuse, 4.2275390625, PT ;  /* 0x408748003700780b */ /* 0x040fe40003f0e200 */
[----:B------:R-:W-:Y:S02]  /*2050*/  FSETP.GEU.AND P1, PT, |R55|, 4.1917929649353027344, PT ;  /* 0x4086232b3700780b */ /* 0x000fe40003f2e200 */
[----:B0-----:R-:W-:Y:S02]  /*2060*/  FSEL R49, R57, R42, P0 ;  /* 0x0000002a39317208 */ /* 0x001fe40000000000 */
        /* <DEDUP_REMOVED lines=9> */
.L_x_28:
[----:B------:R-:W-:Y:S05]  /*2100*/  BSYNC.RECONVERGENT B0 ;  /* 0x0000000000007941 */ /* 0x000fea0003800200 */
.L_x_27:
[----:B-----5:R-:W-:Y:S01]  /*2110*/  LOP3.LUT P0, RZ, R8, 0xff, RZ, 0xc0, !PT ;  /* 0x000000ff08ff7812 */ /* 0x020fe2000780c0ff */
[----:B------:R-:W-:-:S12]  /*2120*/  BSSY.RECONVERGENT B0, `(.L_x_29) ;  /* 0x000000f000007945 */ /* 0x000fd80003800200 */
[----:B------:R-:W-:Y:S05]  /*2130*/  @P0 BRA `(.L_x_30) ;  /* 0x0000000000340947 */ /* 0x000fea0003800000 */
[----:B------:R-:W2:Y:S01]  /*2140*/  LDG.E R50, desc[UR10][R38.64+0x4] ;  /* 0x0000040a26327981 */ /* 0x000ea2000c1e1900 */
[C---:B------:R-:W-:Y:S02]  /*2150*/  FSETP.GEU.AND P0, PT, |R55|.reuse, 4.2275390625, PT ;  /* 0x408748003700780b */ /* 0x040fe40003f0e200 */
[----:B------:R-:W-:Y:S02]  /*2160*/  FSETP.GEU.AND P1, PT, |R55|, 4.1917929649353027344, PT ;  /* 0x4086232b3700780b */ /* 0x000fe40003f2e200 */
[----:B01----:R-:W-:Y:S02]  /*2170*/  FSEL R49, R57, R42, P0 ;  /* 0x0000002a39317208 */ /* 0x003fe40000000000 */
        /* <DEDUP_REMOVED lines=9> */
.L_x_30:
[----:B------:R-:W-:Y:S05]  /*2210*/  BSYNC.RECONVERGENT B0 ;  /* 0x0000000000007941 */ /* 0x000fea0003800200 */
.L_x_29:
[----:B-----5:R-:W-:Y:S01]  /*2220*/  LOP3.LUT P0, RZ, R8, 0xff, RZ, 0xc0, !PT ;  /* 0x000000ff08ff7812 */ /* 0x020fe2000780c0ff */
[----:B------:R-:W-:-:S12]  /*2230*/  BSSY.RECONVERGENT B0, `(.L_x_31) ;  /* 0x0000008000007945 */ /* 0x000fd80003800200 */
[----:B------:R-:W-:Y:S05]  /*2240*/  @P0 BRA `(.L_x_32) ;  /* 0x0000000000180947 */ /* 0x000fea0003800000 */
[----:B------:R-:W0:Y:S02]  /*2250*/  LDG.E R50, desc[UR10][R38.64+0x4] ;  /* 0x0000040a26327981 */ /* 0x000e24000c1e1900 */
[----:B012---:R-:W0:Y:S02]  /*2260*/  F2F.F64.F32 R48, R50 ;  /* 0x0000003200307310 */ /* 0x007e240000201800 */
[----:B0-----:R-:W-:-:S08]  /*2270*/  DMUL R48, R44, R48 ;  /* 0x000000302c307228 */ /* 0x001fd00000000000 */
[----:B------:R-:W-:-:S07]  /*2280*/  DMUL R48, R40, R48 ;  /* 0x0000003028307228 */ /* 0x000fce0000000000 */
[----:B------:R3:W-:Y:S04]  /*2290*/  REDG.E.ADD.F64.RN.STRONG.GPU desc[UR10][R24.64], R48 ;  /* 0x00000030180079a6 */ /* 0x0007e8000c12ff0a */
[----:B------:R3:W5:Y:S02]  /*22a0*/  LDG.E.U8 R8, desc[UR10][R10.64] ;  /* 0x0000000a0a087981 */ /* 0x000764000c1e1100 */
.L_x_32:
[----:B------:R-:W-:Y:S05]  /*22b0*/  BSYNC.RECONVERGENT B0 ;  /* 0x0000000000007941 */ /* 0x000fea0003800200 */
.L_x_31:
[----:B0123--:R-:W2:Y:S01]  /*22c0*/  LDG.E.U8 R48, desc[UR10][R46.64] ;  /* 0x0000000a2e307981 */ /* 0x00fea2000c1e1100 */
[----:B-----5:R-:W-:Y:S01]  /*22d0*/  LOP3.LUT P0, RZ, R8, 0xff, RZ, 0xc0, !PT ;  /* 0x000000ff08ff7812 */ /* 0x020fe2000780c0ff */
[----:B------:R-:W-:Y:S03]  /*22e0*/  BSSY.RECONVERGENT B0, `(.L_x_33) ;  /* 0x0000010000007945 */ /* 0x000fe60003800200 */
        /* <DEDUP_REMOVED lines=15> */
.L_x_34:
[----:B------:R-:W-:Y:S05]  /*23e0*/  BSYNC.RECONVERGENT B0 ;  /* 0x0000000000007941 */ /* 0x000fea0003800200 */
.L_x_33:
[----:B-----5:R-:W-:Y:S01]  /*23f0*/  LOP3.LUT P0, RZ, R8, 0xff, RZ, 0xc0, !PT ;  /* 0x000000ff08ff7812 */ /* 0x020fe2000780c0ff */
[----:B------:R-:W-:Y:S01]  /*2400*/  BSSY.RECONVERGENT B0, `(.L_x_35) ;  /* 0x0000010000007945 */ /* 0x000fe20003800200 */
        /* <DEDUP_REMOVED lines=15> */
.L_x_36:
[----:B------:R-:W-:Y:S05]  /*2500*/  BSYNC.RECONVERGENT B0 ;  /* 0x0000000000007941 */ /* 0x000fea0003800200 */
.L_x_35:
        /* <DEDUP_REMOVED lines=16> */
.L_x_38:
[----:B------:R-:W-:Y:S05]  /*2610*/  BSYNC.RECONVERGENT B0 ;  /* 0x0000000000007941 */ /* 0x000fea0003800200 */
.L_x_37:
        /* <DEDUP_REMOVED lines=9> */
.L_x_40:
[----:B------:R-:W-:Y:S05]  /*26b0*/  BSYNC.RECONVERGENT B0 ;  /* 0x0000000000007941 */ /* 0x000fea0003800200 */
.L_x_39:
        /* <DEDUP_REMOVED lines=18> */
.L_x_42:
[----:B------:R-:W-:Y:S05]  /*27e0*/  BSYNC.RECONVERGENT B0 ;  /* 0x0000000000007941 */ /* 0x000fea0003800200 */
.L_x_41:
        /* <DEDUP_REMOVED lines=17> */
.L_x_44:
[----:B------:R-:W-:Y:S05]  /*2900*/  BSYNC.RECONVERGENT B0 ;  /* 0x0000000000007941 */ /* 0x000fea0003800200 */
.L_x_43:
[----:B-----5:R-:W-:Y:S01]  /*2910*/  LOP3.LUT P0, RZ, R8, 0xff, RZ, 0xc0, !PT ;  /* 0x000000ff08ff7812 */ /* 0x020fe2000780c0ff */
[----:B------:R-:W-:-:S12]  /*2920*/  BSSY.RECONVERGENT B0, `(.L_x_45) ;  /* 0x0000012000007945 */ /* 0x000fd80003800200 */
[----:B------:R-:W-:Y:S05]  /*2930*/  @P0 BRA `(.L_x_46) ;  /* 0x0000000000400947 */ /* 0x000fea0003800000 */
[----:B------:R-:W2:Y:S01]  /*2940*/  LDG.E R8, desc[UR10][R38.64+0xc] ;  /* 0x00000c0a26087981 */ /* 0x000ea2000c1e1900 */
[C---:B------:R-:W-:Y:S01]  /*2950*/  FSETP.GEU.AND P0, PT, |R55|.reuse, 4.2275390625, PT ;  /* 0x408748003700780b */ /* 0x040fe20003f0e200 */
[----:B01----:R-:W0:Y:S01]  /*2960*/  LDC.64 R48, c[0x0][0x390] ;  /* 0x0000e400ff307b82 */ /* 0x003e220000000a00 */
[----:B------:R-:W-:Y:S02]  /*2970*/  FSETP.GEU.AND P1, PT, |R55|, 4.1917929649353027344, PT ;  /* 0x4086232b3700780b */ /* 0x000fe40003f2e200 */
[----:B------:R-:W-:Y:S02]  /*2980*/  FSEL R51, R57, R42, P0 ;  /* 0x0000002a39337208 */ /* 0x000fe40000000000 */
[----:B------:R-:W-:Y:S02]  /*2990*/  FSEL R54, R59, R43, P0 ;  /* 0x0000002b3b367208 */ /* 0x000fe40000000000 */
[----:B------:R-:W-:Y:S02]  /*29a0*/  FSEL R50, R12, R51, !P1 ;  /* 0x000000330c327208 */ /* 0x000fe40004800000 */
[----:B------:R-:W-:Y:S01]  /*29b0*/  FSEL R51, R61, R54, !P1 ;  /* 0x000000363d337208 */ /* 0x000fe20004800000 */
[----:B--2---:R-:W1:Y:S05]  /*29c0*/  F2F.F64.F32 R52, R8 ;  /* 0x0000000800347310 */ /* 0x004e6a0000201800 */
[----:B-1----:R-:W-:Y:S01]  /*29d0*/  DMUL R52, R52, R50 ;  /* 0x0000003234347228 */ /* 0x002fe20000000000 */
[----:B0-----:R-:W-:-:S04]  /*29e0*/  LEA R50, P0, R48, R30, 0x3 ;  /* 0x0000001e30327211 */ /* 0x001fc800078018ff */
[----:B------:R-:W-:-:S03]  /*29f0*/  LEA.HI.X R51, R48, R31, R49, 0x3, P0 ;  /* 0x0000001f30337211 */ /* 0x000fc600000f1c31 */
[----:B------:R-:W-:-:S08]  /*2a00*/  DMUL R52, R44, R52 ;  /* 0x000000342c347228 */ /* 0x000fd00000000000 */
[----:B------:R-:W-:-:S07]  /*2a10*/  DMUL R52, R40, R52 ;  /* 0x0000003428347228 */ /* 0x000fce0000000000 */
[----:B------:R2:W-:Y:S04]  /*2a20*/  REDG.E.ADD.F64.RN.STRONG.GPU desc[UR10][R50.64], R52 ;  /* 0x00000034320079a6 */ /* 0x0005e8000c12ff0a */
[----:B------:R2:W5:Y:S02]  /*2a30*/  LDG.E.U8 R8, desc[UR10][R10.64] ;  /* 0x0000000a0a087981 */ /* 0x000564000c1e1100 */
.L_x_46:
[----:B------:R-:W-:Y:S05]  /*2a40*/  BSYNC.RECONVERGENT B0 ;  /* 0x0000000000007941 */ /* 0x000fea0003800200 */
.L_x_45:
[----:B-----5:R-:W-:Y:S01]  /*2a50*/  LOP3.LUT P0, RZ, R8, 0xff, RZ, 0xc0, !PT ;  /* 0x000000ff08ff7812 */ /* 0x020fe2000780c0ff */
[----:B------:R-:W-:-:S12]  /*2a60*/  BSSY.RECONVERGENT B0, `(.L_x_47) ;  /* 0x000000b000007945 */ /* 0x000fd80003800200 */
[----:B------:R-:W-:Y:S05]  /*2a70*/  @P0 BRA `(.L_x_48) ;  /* 0x0000000000240947 */ /* 0x000fea0003800000 */
[----:B------:R-:W3:Y:S01]  /*2a80*/  LDG.E R54, desc[UR10][R38.64+0xc] ;  /* 0x00000c0a26367981 */ /* 0x000ee2000c1e1900 */
[----:B01----:R-:W2:Y:S02]  /*2a90*/  LDC.64 R48, c[0x0][0x390] ;  /* 0x0000e400ff307b82 */ /* 0x003ea40000000a00 */
[----:B--2---:R-:W-:-:S04]  /*2aa0*/  LEA R50, P0, R48, R32, 0x3 ;  /* 0x0000002030327211 */ /* 0x004fc800078018ff */
[----:B------:R-:W-:Y:S01]  /*2ab0*/  LEA.HI.X R51, R48, R33, R49, 0x3, P0 ;  /* 0x0000002130337211 */ /* 0x000fe200000f1c31 */
[----:B---3--:R-:W0:Y:S02]  /*2ac0*/  F2F.F64.F32 R52, R54 ;  /* 0x0000003600347310 */ /* 0x008e240000201800 */
[----:B0-----:R-:W-:-:S08]  /*2ad0*/  DMUL R52, R44, R52 ;  /* 0x000000342c347228 */ /* 0x001fd00000000000 */
[----:B------:R-:W-:-:S07]  /*2ae0*/  DMUL R52, R40, R52 ;  /* 0x0000003428347228 */ /* 0x000fce0000000000 */
[----:B------:R3:W-:Y:S04]  /*2af0*/  REDG.E.ADD.F64.RN.STRONG.GPU desc[UR10][R50.64], R52 ;  /* 0x00000034320079a6 */ /* 0x0007e8000c12ff0a */
[----:B------:R3:W5:Y:S02]  /*2b00*/  LDG.E.U8 R8, desc[UR10][R10.64] ;  /* 0x0000000a0a087981 */ /* 0x000764000c1e1100 */
.L_x_48:
[----:B------:R-:W-:Y:S05]  /*2b10*/  BSYNC.RECONVERGENT B0 ;  /* 0x0000000000007941 */ /* 0x000fea0003800200 */
.L_x_47:
[----:B------:R-:W4:Y:S01]  /*2b20*/  LDG.E.U8 R46, desc[UR10][R46.64] ;  /* 0x0000000a2e2e7981 */ /* 0x000f22000c1e1100 */
[----:B-----5:R-:W-:Y:S01]  /*2b30*/  LOP3.LUT P0, RZ, R8, 0xff, RZ, 0xc0, !PT ;  /* 0x000000ff08ff7812 */ /* 0x020fe2000780c0ff */
[----:B------:R-:W-:Y:S03]  /*2b40*/  BSSY.RECONVERGENT B0, `(.L_x_49) ;  /* 0x0000013000007945 */ /* 0x000fe60003800200 */
[----:B----4-:R-:W-:-:S13]  /*2b50*/  ISETP.EQ.OR P0, PT, R46, RZ, P0 ;  /* 0x000000ff2e00720c */ /* 0x010fda0000702670 */
[----:B------:R-:W-:Y:S05]  /*2b60*/  @P0 BRA `(.L_x_50) ;  /* 0x0000000000400947 */ /* 0x000fea0003800000 */
[----:B------:R-:W4:Y:S01]  /*2b70*/  LDG.E R8, desc[UR10][R38.64+0xc] ;  /* 0x00000c0a26087981 */ /* 0x000f22000c1e1900 */
[C---:B------:R-:W-:Y:S01]  /*2b80*/  FSETP.GEU.AND P0, PT, |R55|.reuse, 4.2275390625, PT ;  /* 0x408748003700780b */ /* 0x040fe20003f0e200 */
[----:B------:R-:W4:Y:S01]  /*2b90*/  LDC.64 R46, c[0x0][0x390] ;  /* 0x0000e400ff2e7b82 */ /* 0x000f220000000a00 */
[----:B------:R-:W-:Y:S02]  /*2ba0*/  FSETP.GEU.AND P1, PT, |R55|, 4.1917929649353027344, PT ;  /* 0x4086232b3700780b */ /* 0x000fe40003f2e200 */
[----:B01----:R-:W-:Y:S02]  /*2bb0*/  FSEL R49, R57, R42, P0 ;  /* 0x0000002a39317208 */ /* 0x003fe40000000000 */
[----:B--23--:R-:W-:Y:S02]  /*2bc0*/  FSEL R52, R59, R43, P0 ;  /* 0x0000002b3b347208 */ /* 0x00cfe40000000000 */
[----:B------:R-:W-:Y:S02]  /*2bd0*/  FSEL R48, R12, R49, !P1 ;  /* 0x000000310c307208 */ /* 0x000fe40004800000 */
[----:B------:R-:W-:Y:S01]  /*2be0*/  FSEL R49, R61, R52, !P1 ;  /* 0x000000343d317208 */ /* 0x000fe20004800000 */
[----:B----4-:R-:W0:Y:S05]  /*2bf0*/  F2F.F64.F32 R50, R8 ;  /* 0x0000000800327310 */ /* 0x010e2a0000201800 */
[----:B0-----:R-:W-:Y:S01]  /*2c00*/  DMUL R50, R50, R48 ;  /* 0x0000003032327228 */ /* 0x001fe20000000000 */
[----:B------:R-:W-:-:S04]  /*2c10*/  LEA R48, P0, R46, R34, 0x3 ;  /* 0x000000222e307211 */ /* 0x000fc800078018ff */
[----:B------:R-:W-:-:S03]  /*2c20*/  LEA.HI.X R49, R46, R35, R47, 0x3, P0 ;  /* 0x000000232e317211 */ /* 0x000fc600000f1c2f */
[----:B------:R-:W-:-:S08]  /*2c30*/  DMUL R50, R44, R50 ;  /* 0x000000322c327228 */ /* 0x000fd00000000000 */
[----:B------:R-:W-:-:S07]  /*2c40*/  DMUL R50, R40, R50 ;  /* 0x0000003228327228 */ /* 0x000fce0000000000 */
[----:B------:R4:W-:Y:S04]  /*2c50*/  REDG.E.ADD.F64.RN.STRONG.GPU desc[UR10][R48.64], R50 ;  /* 0x00000032300079a6 */ /* 0x0009e8000c12ff0a */
[----:B------:R4:W5:Y:S02]  /*2c60*/  LDG.E.U8 R8, desc[UR10][R10.64] ;  /* 0x0000000a0a087981 */ /* 0x000964000c1e1100 */
.L_x_50:
[----:B------:R-:W-:Y:S05]  /*2c70*/  BSYNC.RECONVERGENT B0 ;  /* 0x0000000000007941 */ /* 0x000fea0003800200 */
.L_x_49:
[----:B-----5:R-:W-:Y:S01]  /*2c80*/  LOP3.LUT P0, RZ, R8, 0xff, RZ, 0xc0, !PT ;  /* 0x000000ff08ff7812 */ /* 0x020fe2000780c0ff */
[----:B------:R-:W-:-:S12]  /*2c90*/  BSSY.RECONVERGENT B0, `(.L_x_51) ;  /* 0x0000010000007945 */ /* 0x000fd80003800200 */
[----:B------:R-:W-:Y:S05]  /*2ca0*/  @!P0 BRA `(.L_x_52) ;  /* 0x0000000000388947 */ /* 0x000fea0003800000 */
[----:B------:R-:W5:Y:S01]  /*2cb0*/  LDG.E R38, desc[UR10][R38.64+0xc] ;  /* 0x00000c0a26267981 */ /* 0x000f62000c1e1900 */
[C---:B------:R-:W-:Y:S01]  /*2cc0*/  FSETP.GEU.AND P1, PT, |R55|.reuse, 4.1917929649353027344, PT ;  /* 0x4086232b3700780b */ /* 0x040fe20003f2e200 */
[----:B01234-:R-:W0:Y:S01]  /*2cd0*/  LDC.64 R10, c[0x0][0x390] ;  /* 0x0000e400ff0a7b82 */ /* 0x01fe220000000a00 */
[----:B------:R-:W-:-:S04]  /*2ce0*/  FSETP.GEU.AND P0, PT, |R55|, 4.2275390625, PT ;  /* 0x408748003700780b */ /* 0x000fc80003f0e200 */
[----:B------:R-:W-:-:S04]  /*2cf0*/  FSEL R57, R57, R42, P0 ;  /* 0x0000002a39397208 */ /* 0x000fc80000000000 */
[----:B------:R-:W-:-:S03]  /*2d00*/  FSEL R60, R12, R57, !P1 ;  /* 0x000000390c3c7208 */ /* 0x000fc60004800000 */
[----:B------:R-:W-:Y:S02]  /*2d10*/  @P1 FSEL R61, R59, R43, P0 ;  /* 0x0000002b3b3d1208 */ /* 0x000fe40000000000 */
[----:B0-----:R-:W-:-:S04]  /*2d20*/  LEA R12, P0, R10, R36, 0x3 ;  /* 0x000000240a0c7211 */ /* 0x001fc800078018ff */
[----:B------:R-:W-:Y:S01]  /*2d30*/  LEA.HI.X R13, R10, R37, R11, 0x3, P0 ;  /* 0x000000250a0d7211 */ /* 0x000fe200000f1c0b */
[----:B-----5:R-:W0:Y:S02]  /*2d40*/  F2F.F64.F32 R46, R38 ;  /* 0x00000026002e7310 */ /* 0x020e240000201800 */
[----:B0-----:R-:W-:-:S08]  /*2d50*/  DMUL R46, R46, R60 ;  /* 0x0000003c2e2e7228 */ /* 0x001fd00000000000 */
[----:B------:R-:W-:-:S08]  /*2d60*/  DMUL R46, R44, R46 ;  /* 0x0000002e2c2e7228 */ /* 0x000fd00000000000 */
[----:B------:R-:W-:-:S07]  /*2d70*/  DMUL R46, R40, R46 ;  /* 0x0000002e282e7228 */ /* 0x000fce0000000000 */
[----:B------:R0:W-:Y:S04]  /*2d80*/  REDG.E.ADD.F64.RN.STRONG.GPU desc[UR10][R12.64], R46 ;  /* 0x0000002e0c0079a6 */ /* 0x0001e8000c12ff0a */
.L_x_52:
[----:B------:R-:W-:Y:S05]  /*2d90*/  BSYNC.RECONVERGENT B0 ;  /* 0x0000000000007941 */ /* 0x000fea0003800200 */
.L_x_51:
[----:B------:R-:W-:-:S05]  /*2da0*/  IADD3 R7, P0, PT, R7, 0x1, RZ ;  /* 0x0000000107077810 */ /* 0x000fca0007f1e0ff */
[----:B------:R-:W-:Y:S01]  /*2db0*/  IMAD.X R9, RZ, RZ, R9, P0 ;  /* 0x000000ffff097224 */ /* 0x000fe200000e0609 */
[----:B------:R-:W-:-:S04]  /*2dc0*/  ISETP.NE.U32.AND P0, PT, R7, R0, PT ;  /* 0x000000000700720c */ /* 0x000fc80003f05070 */
[----:B------:R-:W-:-:S13]  /*2dd0*/  ISETP.NE.AND.EX P0, PT, R9, R4, PT, P0 ;  /* 0x000000040900720c */ /* 0x000fda0003f05300 */
[----:B------:R-:W-:Y:S05]  /*2de0*/  @P0 BRA `(.L_x_53) ;  /* 0xffffffd800400947 */ /* 0x000fea000383ffff */
[----:B------:R-:W-:Y:S05]  /*2df0*/  EXIT ;  /* 0x000000000000794d */ /* 0x000fea0003800000 */
        .weak           $__internal_1_$__cuda_sm20_div_u64
        .type           $__internal_1_$__cuda_sm20_div_u64,@function
        .size           $__internal_1_$__cuda_sm20_div_u64,($reduce_absorption_gpu$__internal_accurate_pow - $__internal_1_$__cuda_sm20_div_u64)
$__internal_1_$__cuda_sm20_div_u64:
        /* <DEDUP_REMOVED lines=42> */
[C---:B------:R-:W-:Y:S01]  /*30a0*/  IMAD R7, R9.reuse, R5, R7 ;  /* 0x0000000509077224 */ /* 0x040fe200078e0207 */
[----:B------:R-:W-:Y:S02]  /*30b0*/  IADD3 R6, P2, PT, R9, 0x1, RZ ;  /* 0x0000000109067810 */ /* 0x000fe40007f5e0ff */
[-C--:B------:R-:W-:Y:S01]  /*30c0*/  ISETP.GE.U32.AND P0, PT, R13, R4.reuse, PT ;  /* 0x000000040d00720c */ /* 0x080fe20003f06070 */
[-C--:B------:R-:W-:Y:S02]  /*30d0*/  IMAD R7, R11, R4.reuse, R7 ;  /* 0x000000040b077224 */ /* 0x080fe400078e0207 */
[----:B------:R-:W-:Y:S02]  /*30e0*/  IMAD.X R8, RZ, RZ, R11, P2 ;  /* 0x000000ffff087224 */ /* 0x000fe400010e060b */
[----:B------:R-:W-:Y:S01]  /*30f0*/  IMAD.X R12, RZ, RZ, ~R7, P1 ;  /* 0x000000ffff0c7224 */ /* 0x000fe200008e0e07 */
[----:B------:R-:W-:-:S04]  /*3100*/  IADD3 R7, P1, PT, R13, -R4, RZ ;  /* 0x800000040d077210 */ /* 0x000fc80007f3e0ff */
[C---:B------:R-:W-:Y:S01]  /*3110*/  ISETP.GE.U32.AND.EX P0, PT, R12.reuse, R5, PT, P0 ;  /* 0x000000050c00720c */ /* 0x040fe20003f06100 */
[----:B------:R-:W-:Y:S01]  /*3120*/  IMAD.X R10, R12, 0x1, ~R5, P1 ;  /* 0x000000010c0a7824 */ /* 0x000fe200008e0e05 */
[----:B------:R-:W-:Y:S02]  /*3130*/  ISETP.NE.U32.AND P1, PT, R4, RZ, PT ;  /* 0x000000ff0400720c */ /* 0x000fe40003f25070 */
[----:B------:R-:W-:Y:S02]  /*3140*/  SEL R9, R6, R9, P0 ;  /* 0x0000000906097207 */ /* 0x000fe40000000000 */
[----:B------:R-:W-:Y:S02]  /*3150*/  SEL R7, R7, R13, P0 ;  /* 0x0000000d07077207 */ /* 0x000fe40000000000 */
[----:B------:R-:W-:Y:S02]  /*3160*/  SEL R8, R8, R11, P0 ;  /* 0x0000000b08087207 */ /* 0x000fe40000000000 */
[----:B------:R-:W-:-:S02]  /*3170*/  IADD3 R6, P2, PT, R9, 0x1, RZ ;  /* 0x0000000109067810 */ /* 0x000fc40007f5e0ff */
        /* <DEDUP_REMOVED lines=11> */
[----:B------:R-:W-:Y:S06]  /*3230*/  RET.REL.NODEC R4 `(reduce_absorption_gpu) ;  /* 0xffffffcc04707950 */ /* 0x000fec0003c3ffff */
        .type           $reduce_absorption_gpu$__internal_accurate_pow,@function
        .size           $reduce_absorption_gpu$__internal_accurate_pow,(.L_x_58 - $reduce_absorption_gpu$__internal_accurate_pow)
$reduce_absorption_gpu$__internal_accurate_pow:
[----:B------:R-:W-:Y:S01]  /*3240*/  ISETP.GT.U32.AND P2, PT, R49, 0xfffff, PT ;  /* 0x000fffff3100780c */ /* 0x000fe20003f44070 */
[----:B------:R-:W-:Y:S01]  /*3250*/  IMAD.MOV.U32 R38, RZ, RZ, R49 ;  /* 0x000000ffff267224 */ /* 0x000fe200078e0031 */
[----:B------:R-:W-:Y:S01]  /*3260*/  UMOV UR4, 0x7d2cafe2 ;  /* 0x7d2cafe200047882 */ /* 0x000fe20000000000 */
[----:B------:R-:W-:Y:S01]  /*3270*/  IMAD.MOV.U32 R40, RZ, RZ, RZ ;  /* 0x000000ffff287224 */ /* 0x000fe200078e00ff */
[----:B------:R-:W-:Y:S01]  /*3280*/  UMOV UR5, 0x3eb0f5ff ;  /* 0x3eb0f5ff00057882 */ /* 0x000fe20000000000 */
[----:B------:R-:W-:Y:S01]  /*3290*/  UMOV UR14, 0x3b39803f ;  /* 0x3b39803f000e7882 */ /* 0x000fe20000000000 */
[----:B------:R-:W-:-:S07]  /*32a0*/  UMOV UR15, 0x3c7abc9e ;  /* 0x3c7abc9e000f7882 */ /* 0x000fce0000000000 */
[----:B------:R-:W-:-:S10]  /*32b0*/  @!P2 DMUL R54, R48, 1.80143985094819840000e+16 ;  /* 0x435000003036a828 */ /* 0x000fd40000000000 */
[----:B------:R-:W-:-:S05]  /*32c0*/  @!P2 IMAD.MOV.U32 R38, RZ, RZ, R55 ;  /* 0x000000ffff26a224 */ /* 0x000fca00078e0037 */
[----:B------:R-:W-:-:S04]  /*32d0*/  LOP3.LUT R38, R38, 0x800fffff, RZ, 0xc0, !PT ;  /* 0x800fffff26267812 */ /* 0x000fc800078ec0ff */
[----:B------:R-:W-:Y:S01]  /*32e0*/  LOP3.LUT R39, R38, 0x3ff00000, RZ, 0xfc, !PT ;  /* 0x3ff0000026277812 */ /* 0x000fe200078efcff */
[----:B------:R-:W-:Y:S02]  /*32f0*/  IMAD.MOV.U32 R38, RZ, RZ, R48 ;  /* 0x000000ffff267224 */ /* 0x000fe400078e0030 */
[----:B------:R-:W-:Y:S01]  /*3300*/  @!P2 IMAD.MOV.U32 R38, RZ, RZ, R54 ;  /* 0x000000ffff26a224 */ /* 0x000fe200078e0036 */
[----:B------:R-:W-:Y:S02]  /*3310*/  ISETP.GE.U32.AND P3, PT, R39, 0x3ff6a09f, PT ;  /* 0x3ff6a09f2700780c */ /* 0x000fe40003f66070 */
[----:B------:R-:W-:Y:S02]  /*3320*/  SHF.R.U32.HI R54, RZ, 0x14, R49 ;  /* 0x00000014ff367819 */ /* 0x000fe40000011631 */
[----:B------:R-:W-:-:S09]  /*3330*/  @!P2 LEA.HI R54, R55, 0xffffffca, RZ, 0xc ;  /* 0xffffffca3736a811 */ /* 0x000fd200078f60ff */
[----:B------:R-:W-:-:S04]  /*3340*/  @P3 VIADD R41, R39, 0xfff00000 ;  /* 0xfff0000027293836 */ /* 0x000fc80000000000 */
[----:B------:R-:W-:-:S06]  /*3350*/  @P3 IMAD.MOV.U32 R39, RZ, RZ, R41 ;  /* 0x000000ffff273224 */ /* 0x000fcc00078e0029 */
[C---:B------:R-:W-:Y:S02]  /*3360*/  DADD R44, R38.reuse, 1 ;  /* 0x3ff00000262c7429 */ /* 0x040fe40000000000 */
[----:B------:R-:W-:-:S04]  /*3370*/  DADD R38, R38, -1 ;  /* 0xbff0000026267429 */ /* 0x000fc80000000000 */
[----:B------:R-:W0:Y:S02]  /*3380*/  MUFU.RCP64H R41, R45 ;  /* 0x0000002d00297308 */ /* 0x000e240000001800 */
[----:B0-----:R-:W-:-:S08]  /*3390*/  DFMA R46, -R44, R40, 1 ;  /* 0x3ff000002c2e742b */ /* 0x001fd00000000128 */
[----:B------:R-:W-:-:S08]  /*33a0*/  DFMA R46, R46, R46, R46 ;  /* 0x0000002e2e2e722b */ /* 0x000fd0000000002e */
[----:B------:R-:W-:Y:S01]  /*33b0*/  DFMA R46, R40, R46, R40 ;  /* 0x0000002e282e722b */ /* 0x000fe20000000028 */
[----:B------:R-:W-:Y:S02]  /*33c0*/  IMAD.MOV.U32 R40, RZ, RZ, 0x41ad3b5a ;  /* 0x41ad3b5aff287424 */ /* 0x000fe400078e00ff */
[----:B------:R-:W-:-:S05]  /*33d0*/  IMAD.MOV.U32 R41, RZ, RZ, 0x3ed0f5d2 ;  /* 0x3ed0f5d2ff297424 */ /* 0x000fca00078e00ff */
[----:B------:R-:W-:-:S08]  /*33e0*/  DMUL R52, R38, R46 ;  /* 0x0000002e26347228 */ /* 0x000fd00000000000 */
[----:B------:R-:W-:-:S08]  /*33f0*/  DFMA R52, R38, R46, R52 ;  /* 0x0000002e2634722b */ /* 0x000fd00000000034 */
[----:B------:R-:W-:Y:S02]  /*3400*/  DMUL R58, R52, R52 ;  /* 0x00000034343a7228 */ /* 0x000fe40000000000 */
[----:B------:R-:W-:-:S06]  /*3410*/  DADD R44, R38, -R52 ;  /* 0x00000000262c7229 */ /* 0x000fcc0000000834 */
[----:B------:R-:W-:Y:S01]  /*3420*/  DFMA R40, R58, UR4, R40 ;  /* 0x000000043a287c2b */ /* 0x000fe20008000028 */
[----:B------:R-:W-:Y:S01]  /*3430*/  UMOV UR4, 0x75488a3f ;  /* 0x75488a3f00047882 */ /* 0x000fe20000000000 */
[----:B------:R-:W-:Y:S01]  /*3440*/  UMOV UR5, 0x3ef3b20a ;  /* 0x3ef3b20a00057882 */ /* 0x000fe20000000000 */
[----:B------:R-:W-:-:S05]  /*3450*/  DADD R44, R44, R44 ;  /* 0x000000002c2c7229 */ /* 0x000fca000000002c */
[----:B------:R-:W-:Y:S01]  /*3460*/  DFMA R50, R58, R40, UR4 ;  /* 0x000000043a327e2b */ /* 0x000fe20008000028 */
[----:B------:R-:W-:Y:S01]  /*3470*/  UMOV UR4, 0xe4faecd5 ;  /* 0xe4faecd500047882 */ /* 0x000fe20000000000 */
[----:B------:R-:W-:Y:S01]  /*3480*/  UMOV UR5, 0x3f1745cd ;  /* 0x3f1745cd00057882 */ /* 0x000fe20000000000 */
[----:B------:R-:W-:-:S05]  /*3490*/  DFMA R44, R38, -R52, R44 ;  /* 0x80000034262c722b */ /* 0x000fca000000002c */
[----:B------:R-:W-:Y:S01]  /*34a0*/  DFMA R50, R58, R50, UR4 ;  /* 0x000000043a327e2b */ /* 0x000fe20008000032 */
[----:B------:R-:W-:Y:S01]  /*34b0*/  UMOV UR4, 0x258a578b ;  /* 0x258a578b00047882 */ /* 0x000fe20000000000 */
[----:B------:R-:W-:Y:S01]  /*34c0*/  UMOV UR5, 0x3f3c71c7 ;  /* 0x3f3c71c700057882 */ /* 0x000fe20000000000 */
[----:B------:R-:W-:Y:S02]  /*34d0*/  DMUL R44, R46, R44 ;  /* 0x0000002c2e2c7228 */ /* 0x000fe40000000000 */
[----:B------:R-:W-:-:S03]  /*34e0*/  DMUL R46, R52, R52 ;  /* 0x00000034342e7228 */ /* 0x000fc60000000000 */
[----:B------:R-:W-:Y:S01]  /*34f0*/  DFMA R50, R58, R50, UR4 ;  /* 0x000000043a327e2b */ /* 0x000fe20008000032 */
[----:B------:R-:W-:Y:S01]  /*3500*/  UMOV UR4, 0x9242b910 ;  /* 0x9242b91000047882 */ /* 0x000fe20000000000 */
[----:B------:R-:W-:-:S03]  /*3510*/  UMOV UR5, 0x3f624924 ;  /* 0x3f62492400057882 */ /* 0x000fc60000000000 */
[----:B------:R-:W-:-:S03]  /*3520*/  DFMA R48, R52, R52, -R46 ;  /* 0x000000343430722b */ /* 0x000fc6000000082e */
[----:B------:R-:W-:Y:S01]  /*3530*/  DFMA R50, R58, R50, UR4 ;  /* 0x000000043a327e2b */ /* 0x000fe20008000032 */
[----:B------:R-:W-:Y:S01]  /*3540*/  UMOV UR4, 0x99999dfb ;  /* 0x99999dfb00047882 */ /* 0x000fe20000000000 */
[----:B------:R-:W-:-:S06]  /*3550*/  UMOV UR5, 0x3f899999 ;  /* 0x3f89999900057882 */ /* 0x000fcc0000000000 */
[----:B------:R-:W-:Y:S01]  /*3560*/  DFMA R50, R58, R50, UR4 ;  /* 0x000000043a327e2b */ /* 0x000fe20008000032 */
[----:B------:R-:W-:Y:S01]  /*3570*/  UMOV UR4, 0x55555555 ;  /* 0x5555555500047882 */ /* 0x000fe20000000000 */
[----:B------:R-:W-:-:S06]  /*3580*/  UMOV UR5, 0x3fb55555 ;  /* 0x3fb5555500057882 */ /* 0x000fcc0000000000 */
[----:B------:R-:W-:-:S08]  /*3590*/  DFMA R38, R58, R50, UR4 ;  /* 0x000000043a267e2b */ /* 0x000fd00008000032 */
[----:B------:R-:W-:Y:S01]  /*35a0*/  DADD R40, -R38, UR4 ;  /* 0x0000000426287e29 */ /* 0x000fe20008000100 */
[----:B------:R-:W-:Y:S01]  /*35b0*/  UMOV UR4, 0xb9e7b0 ;  /* 0x00b9e7b000047882 */ /* 0x000fe20000000000 */
[----:B------:R-:W-:-:S06]  /*35c0*/  UMOV UR5, 0x3c46a4cb ;  /* 0x3c46a4cb00057882 */ /* 0x000fcc0000000000 */
[----:B------:R-:W-:Y:S01]  /*35d0*/  DFMA R40, R58, R50, R40 ;  /* 0x000000323a28722b */ /* 0x000fe20000000028 */
[----:B------:R-:W-:Y:S02]  /*35e0*/  VIADD R51, R45, 0x100000 ;  /* 0x001000002d337836 */ /* 0x000fe40000000000 */
[----:B------:R-:W-:-:S05]  /*35f0*/  IMAD.MOV.U32 R50, RZ, RZ, R44 ;  /* 0x000000ffff327224 */ /* 0x000fca00078e002c */
[----:B------:R-:W-:Y:S01]  /*3600*/  DADD R58, R40, -UR4 ;  /* 0x80000004283a7e29 */ /* 0x000fe20008000000 */
[----:B------:R-:W-:Y:S01]  /*3610*/  UMOV UR4, 0x80000000 ;  /* 0x8000000000047882 */ /* 0x000fe20000000000 */
[C---:B------:R-:W-:Y:S01]  /*3620*/  DFMA R48, R52.reuse, R50, R48 ;  /* 0x000000323430722b */ /* 0x040fe20000000030 */
[----:B------:R-:W-:Y:S01]  /*3630*/  UMOV UR5, 0x43300000 ;  /* 0x4330000000057882 */ /* 0x000fe20000000000 */
[----:B------:R-:W-:-:S08]  /*3640*/  DMUL R50, R52, R46 ;  /* 0x0000002e34327228 */ /* 0x000fd00000000000 */
[----:B------:R-:W-:-:S08]  /*3650*/  DFMA R40, R52, R46, -R50 ;  /* 0x0000002e3428722b */ /* 0x000fd00000000832 */
[----:B------:R-:W-:Y:S02]  /*3660*/  DFMA R40, R44, R46, R40 ;  /* 0x0000002e2c28722b */ /* 0x000fe40000000028 */
[----:B------:R-:W-:-:S06]  /*3670*/  DADD R46, R38, R58 ;  /* 0x00000000262e7229 */ /* 0x000fcc000000003a */
[----:B------:R-:W-:Y:S02]  /*3680*/  DFMA R40, R52, R48, R40 ;  /* 0x000000303428722b */ /* 0x000fe40000000028 */
[----:B------:R-:W-:Y:S02]  /*3690*/  DADD R48, R38, -R46 ;  /* 0x0000000026307229 */ /* 0x000fe4000000082e */
[----:B------:R-:W-:-:S06]  /*36a0*/  DMUL R38, R46, R50 ;  /* 0x000000322e267228 */ /* 0x000fcc0000000000 */
[----:B------:R-:W-:Y:S02]  /*36b0*/  DADD R58, R58, R48 ;  /* 0x000000003a3a7229 */ /* 0x000fe40000000030 */
[----:B------:R-:W-:-:S08]  /*36c0*/  DFMA R48, R46, R50, -R38 ;  /* 0x000000322e30722b */ /* 0x000fd00000000826 */
[----:B------:R-:W-:-:S08]  /*36d0*/  DFMA R40, R46, R40, R48 ;  /* 0x000000282e28722b */ /* 0x000fd00000000030 */
[----:B------:R-:W-:-:S08]  /*36e0*/  DFMA R58, R58, R50, R40 ;  /* 0x000000323a3a722b */ /* 0x000fd00000000028 */
[----:B------:R-:W-:-:S08]  /*36f0*/  DADD R46, R38, R58 ;  /* 0x00000000262e7229 */ /* 0x000fd0000000003a */
[--C-:B------:R-:W-:Y:S02]  /*3700*/  DADD R40, R52, R46.reuse ;  /* 0x0000000034287229 */ /* 0x100fe4000000002e */
[----:B------:R-:W-:-:S06]  /*3710*/  DADD R38, R38, -R46 ;  /* 0x0000000026267229 */ /* 0x000fcc000000082e */
[----:B------:R-:W-:Y:S02]  /*3720*/  DADD R52, R52, -R40 ;  /* 0x0000000034347229 */ /* 0x000fe40000000828 */
[----:B------:R-:W-:-:S06]  /*3730*/  DADD R38, R58, R38 ;  /* 0x000000003a267229 */ /* 0x000fcc0000000026 */
[----:B------:R-:W-:Y:S01]  /*3740*/  DADD R52, R46, R52 ;  /* 0x000000002e347229 */ /* 0x000fe20000000034 */
[C---:B------:R-:W-:Y:S02]  /*3750*/  VIADD R46, R54.reuse, 0xfffffc01 ;  /* 0xfffffc01362e7836 */ /* 0x040fe40000000000 */
[----:B------:R-:W-:-:S05]  /*3760*/  @P3 VIADD R46, R54, 0xfffffc02 ;  /* 0xfffffc02362e3836 */ /* 0x000fca0000000000 */
[----:B------:R-:W-:-:S08]  /*3770*/  DADD R38, R38, R52 ;  /* 0x0000000026267229 */ /* 0x000fd00000000034 */
[----:B------:R-:W-:Y:S01]  /*3780*/  DADD R48, R44, R38 ;  /* 0x000000002c307229 */ /* 0x000fe20000000026 */
[----:B------:R-:W-:Y:S01]  /*3790*/  LOP3.LUT R38, R46, 0x80000000, RZ, 0x3c, !PT ;  /* 0x800000002e267812 */ /* 0x000fe200078e3cff */
[----:B------:R-:W-:-:S06]  /*37a0*/  IMAD.MOV.U32 R39, RZ, RZ, 0x43300000 ;  /* 0x43300000ff277424 */ /* 0x000fcc00078e00ff */
[----:B------:R-:W-:Y:S02]  /*37b0*/  DADD R44, R40, R48 ;  /* 0x00000000282c7229 */ /* 0x000fe40000000030 */
[----:B------:R-:W-:Y:S01]  /*37c0*/  DADD R38, R38, -UR4 ;  /* 0x8000000426267e29 */ /* 0x000fe20008000000 */
[----:B------:R-:W-:Y:S01]  /*37d0*/  UMOV UR4, 0xfefa39ef ;  /* 0xfefa39ef00047882 */ /* 0x000fe20000000000 */
[----:B------:R-:W-:-:S04]  /*37e0*/  UMOV UR5, 0x3fe62e42 ;  /* 0x3fe62e4200057882 */ /* 0x000fc80000000000 */
[--C-:B------:R-:W-:Y:S02]  /*37f0*/  DADD R50, R40, -R44.reuse ;  /* 0x0000000028327229 */ /* 0x100fe4000000082c */
[----:B------:R-:W-:-:S06]  /*3800*/  DFMA R46, R38, UR4, R44 ;  /* 0x00000004262e7c2b */ /* 0x000fcc000800002c */
[----:B------:R-:W-:Y:S02]  /*3810*/  DADD R50, R48, R50 ;  /* 0x0000000030327229 */ /* 0x000fe40000000032 */
[----:B------:R-:W-:Y:S01]  /*3820*/  DFMA R40, R38, -UR4, R46 ;  /* 0x8000000426287c2b */ /* 0x000fe2000800002e */
[----:B------:R-:W-:Y:S01]  /*3830*/  LOP3.LUT R49, R11, 0xff0fffff, RZ, 0xc0, !PT ;  /* 0xff0fffff0b317812 */ /* 0x000fe200078ec0ff */
[----:B------:R-:W-:-:S06]  /*3840*/  IMAD.MOV.U32 R48, RZ, RZ, R10 ;  /* 0x000000ffff307224 */ /* 0x000fcc00078e000a */
[----:B------:R-:W-:-:S08]  /*3850*/  DADD R40, -R44, R40 ;  /* 0x000000002c287229 */ /* 0x000fd00000000128 */
[----:B------:R-:W-:-:S08]  /*3860*/  DADD R40, R50, -R40 ;  /* 0x0000000032287229 */ /* 0x000fd00000000828 */
[----:B------:R-:W-:Y:S01]  /*3870*/  DFMA R40, R38, UR14, R40 ;  /* 0x0000000e26287c2b */ /* 0x000fe20008000028 */
[----:B------:R-:W-:-:S05]  /*3880*/  IMAD.SHL.U32 R38, R11, 0x2, RZ ;  /* 0x000000020b267824 */ /* 0x000fca00078e00ff */
[----:B------:R-:W-:Y:S02]  /*3890*/  ISETP.GT.U32.AND P2, PT, R38, -0x2000001, PT ;  /* 0xfdffffff2600780c */ /* 0x000fe40003f44070 */
[----:B------:R-:W-:Y:S02]  /*38a0*/  DADD R38, R46, R40 ;  /* 0x000000002e267229 */ /* 0x000fe40000000028 */
[----:B------:R-:W-:-:S06]  /*38b0*/  SEL R49, R49, R11, P2 ;  /* 0x0000000b31317207 */ /* 0x000fcc0001000000 */
[----:B------:R-:W-:Y:S02]  /*38c0*/  DADD R46, R46, -R38 ;  /* 0x000000002e2e7229 */ /* 0x000fe40000000826 */
[----:B------:R-:W-:-:S06]  /*38d0*/  DMUL R50, R38, R48 ;  /* 0x0000003026327228 */ /* 0x000fcc0000000000 */
[----:B------:R-:W-:Y:S02]  /*38e0*/  DADD R46, R40, R46 ;  /* 0x00000000282e7229 */ /* 0x000fe4000000002e */
[----:B------:R-:W-:-:S08]  /*38f0*/  DFMA R38, R38, R48, -R50 ;  /* 0x000000302626722b */ /* 0x000fd00000000832 */
[----:B------:R-:W-:Y:S01]  /*3900*/  DFMA R48, R46, R48, R38 ;  /* 0x000000302e30722b */ /* 0x000fe20000000026 */
[----:B------:R-:W-:Y:S02]  /*3910*/  IMAD.MOV.U32 R38, RZ, RZ, 0x652b82fe ;  /* 0x652b82feff267424 */ /* 0x000fe400078e00ff */
[----:B------:R-:W-:-:S05]  /*3920*/  IMAD.MOV.U32 R39, RZ, RZ, 0x3ff71547 ;  /* 0x3ff71547ff277424 */ /* 0x000fca00078e00ff */
[----:B------:R-:W-:-:S08]  /*3930*/  DADD R40, R50, R48 ;  /* 0x0000000032287229 */ /* 0x000fd00000000030 */
[----:B------:R-:W-:Y:S02]  /*3940*/  DFMA R38, R40, R38, 6.75539944105574400000e+15 ;  /* 0x433800002826742b */ /* 0x000fe40000000026 */
[----:B------:R-:W-:Y:S01]  /*3950*/  FSETP.GEU.AND P2, PT, |R41|, 4.1917929649353027344, PT ;  /* 0x4086232b2900780b */ /* 0x000fe20003f4e200 */
[----:B------:R-:W-:-:S05]  /*3960*/  DADD R50, R50, -R40 ;  /* 0x0000000032327229 */ /* 0x000fca0000000828 */
[----:B------:R-:W-:-:S03]  /*3970*/  DADD R46, R38, -6.75539944105574400000e+15 ;  /* 0xc3380000262e7429 */ /* 0x000fc60000000000 */
[----:B------:R-:W-:-:S05]  /*3980*/  DADD R48, R48, R50 ;  /* 0x0000000030307229 */ /* 0x000fca0000000032 */
[----:B------:R-:W-:Y:S01]  /*3990*/  DFMA R44, R46, -UR4, R40 ;  /* 0x800000042e2c7c2b */ /* 0x000fe20008000028 */
[----:B------:R-:W-:Y:S01]  /*39a0*/  UMOV UR4, 0x3b39803f ;  /* 0x3b39803f00047882 */ /* 0x000fe20000000000 */
[----:B------:R-:W-:-:S06]  /*39b0*/  UMOV UR5, 0x3c7abc9e ;  /* 0x3c7abc9e00057882 */ /* 0x000fcc0000000000 */
[----:B------:R-:W-:Y:S01]  /*39c0*/  DFMA R44, R46, -UR4, R44 ;  /* 0x800000042e2c7c2b */ /* 0x000fe2000800002c */
[----:B------:R-:W-:Y:S01]  /*39d0*/  UMOV UR4, 0x69ce2bdf ;  /* 0x69ce2bdf00047882 */ /* 0x000fe20000000000 */
[----:B------:R-:W-:Y:S01]  /*39e0*/  IMAD.MOV.U32 R46, RZ, RZ, -0x35dec16 ;  /* 0xfca213eaff2e7424 */ /* 0x000fe200078e00ff */
[----:B------:R-:W-:Y:S01]  /*39f0*/  UMOV UR5, 0x3e5ade15 ;  /* 0x3e5ade1500057882 */ /* 0x000fe20000000000 */
[----:B------:R-:W-:-:S06]  /*3a00*/  IMAD.MOV.U32 R47, RZ, RZ, 0x3e928af3 ;  /* 0x3e928af3ff2f7424 */ /* 0x000fcc00078e00ff */
        /* <DEDUP_REMOVED lines=24> */
[----:B------:R-:W-:-:S08]  /*3b90*/  DFMA R46, R44, R46, UR4 ;  /* 0x000000042c2e7e2b */ /* 0x000fd0000800002e */
[----:B------:R-:W-:-:S08]  /*3ba0*/  DFMA R46, R44, R46, 1 ;  /* 0x3ff000002c2e742b */ /* 0x000fd0000000002e */
[----:B------:R-:W-:-:S10]  /*3bb0*/  DFMA R46, R44, R46, 1 ;  /* 0x3ff000002c2e742b */ /* 0x000fd4000000002e */
[----:B------:R-:W-:Y:S02]  /*3bc0*/  IMAD R45, R38, 0x100000, R47 ;  /* 0x00100000262d7824 */ /* 0x000fe400078e022f */
[----:B------:R-:W-:Y:S01]  /*3bd0*/  IMAD.MOV.U32 R44, RZ, RZ, R46 ;  /* 0x000000ffff2c7224 */ /* 0x000fe200078e002e */
[----:B------:R-:W-:Y:S06]  /*3be0*/  @!P2 BRA `(.L_x_54) ;  /* 0x000000000030a947 */ /* 0x000fec0003800000 */
[----:B------:R-:W-:Y:S01]  /*3bf0*/  FSETP.GEU.AND P3, PT, |R41|, 4.2275390625, PT ;  /* 0x408748002900780b */ /* 0x000fe20003f6e200 */
[C---:B------:R-:W-:Y:S02]  /*3c00*/  DADD R44, R40.reuse, +INF ;  /* 0x7ff00000282c7429 */ /* 0x040fe40000000000 */
[----:B------:R-:W-:-:S08]  /*3c10*/  DSETP.GEU.AND P2, PT, R40, RZ, PT ;  /* 0x000000ff2800722a */ /* 0x000fd00003f4e000 */
[----:B------:R-:W-:Y:S02]  /*3c20*/  FSEL R44, R44, RZ, P2 ;  /* 0x000000ff2c2c7208 */ /* 0x000fe40001000000 */
[----:B------:R-:W-:Y:S02]  /*3c30*/  @!P3 LEA.HI R39, R38, R38, RZ, 0x1 ;  /* 0x000000262627b211 */ /* 0x000fe400078f08ff */
[----:B------:R-:W-:Y:S02]  /*3c40*/  FSEL R45, R45, RZ, P2 ;  /* 0x000000ff2d2d7208 */ /* 0x000fe40001000000 */
[----:B------:R-:W-:-:S05]  /*3c50*/  @!P3 SHF.R.S32.HI R39, RZ, 0x1, R39 ;  /* 0x00000001ff27b819 */ /* 0x000fca0000011427 */
[----:B------:R-:W-:Y:S02]  /*3c60*/  @!P3 IMAD.IADD R38, R38, 0x1, -R39 ;  /* 0x000000012626b824 */ /* 0x000fe400078e0a27 */
[----:B------:R-:W-:-:S03]  /*3c70*/  @!P3 IMAD R47, R39, 0x100000, R47 ;  /* 0x00100000272fb824 */ /* 0x000fc600078e022f */
[----:B------:R-:W-:Y:S01]  /*3c80*/  @!P3 LEA R39, R38, 0x3ff00000, 0x14 ;  /* 0x3ff000002627b811 */ /* 0x000fe200078ea0ff */
[----:B------:R-:W-:-:S06]  /*3c90*/  @!P3 IMAD.MOV.U32 R38, RZ, RZ, RZ ;  /* 0x000000ffff26b224 */ /* 0x000fcc00078e00ff */
[----:B------:R-:W-:-:S11]  /*3ca0*/  @!P3 DMUL R44, R46, R38 ;  /* 0x000000262e2cb228 */ /* 0x000fd60000000000 */
.L_x_54:
[----:B------:R-:W-:Y:S01]  /*3cb0*/  DFMA R48, R48, R44, R44 ;  /* 0x0000002c3030722b */ /* 0x000fe2000000002c */
[----:B------:R-:W-:Y:S01]  /*3cc0*/  IMAD.MOV.U32 R38, RZ, RZ, R56 ;  /* 0x000000ffff267224 */ /* 0x000fe200078e0038 */
[----:B------:R-:W-:Y:S01]  /*3cd0*/  DSETP.NEU.AND P2, PT, |R44|, +INF , PT ;  /* 0x7ff000002c00742a */ /* 0x000fe20003f4d200 */
[----:B------:R-:W-:-:S07]  /*3ce0*/  IMAD.MOV.U32 R39, RZ, RZ, 0x0 ;  /* 0x00000000ff277424 */ /* 0x000fce00078e00ff */
[----:B------:R-:W-:Y:S02]  /*3cf0*/  FSEL R47, R44, R48, !P2 ;  /* 0x000000302c2f7208 */ /* 0x000fe40005000000 */
[----:B------:R-:W-:Y:S01]  /*3d00*/  FSEL R48, R45, R49, !P2 ;  /* 0x000000312d307208 */ /* 0x000fe20005000000 */
[----:B------:R-:W-:Y:S06]  /*3d10*/  RET.REL.NODEC R38 `(reduce_absorption_gpu) ;  /* 0xffffffc026b87950 */ /* 0x000fec0003c3ffff */
.L_x_55:
        /* <DEDUP_REMOVED lines=14> */
.L_x_58:


//--------------------- .nv.shared.reserved.0     --------------------------
	.section	.nv.shared.reserved.0,"aw",@nobits
	.weak		__nv_reservedSMEM_offset_0_alias
	.size		__nv_reservedSMEM_offset_0_alias, 0, 64
	.other		__nv_reservedSMEM_offset_0_alias,@"STO_CUDA_RESERVED_SHARED STV_DEFAULT"
__nv_reservedSMEM_offset_0_alias:
	.zero		0
	.zero		64


//--------------------- .nv.constant0.reduce_absorption_gpu2 --------------------------
	.section	.nv.constant0.reduce_absorption_gpu2,"a",@progbits
	.sectionflags	@""
	.align	4
.nv.constant0.reduce_absorption_gpu2:
	.zero		1016


//--------------------- .nv.constant0.reduce_absorption_gpu --------------------------
	.section	.nv.constant0.reduce_absorption_gpu,"a",@progbits
	.sectionflags	@""
	.align	4
.nv.constant0.reduce_absorption_gpu:
	.zero		1072


//--------------------- SYMBOLS --------------------------

	.type		.nv.reservedSmem.offset0,@object
	.size		.nv.reservedSmem.offset0,0x4
